//
// Generated by NVIDIA NVVM Compiler
//
// Compiler Build ID: CL-36424714
// Cuda compilation tools, release 13.0, V13.0.88
// Based on NVVM 20.0.0
//

.version 9.0
.target sm_100
.address_size 64

	// .globl	_Z14calculate_tempiPfS_S_iiiiffffff
// _ZZ14calculate_tempiPfS_S_iiiiffffffE12temp_on_cuda has been demoted
// _ZZ14calculate_tempiPfS_S_iiiiffffffE13power_on_cuda has been demoted
// _ZZ14calculate_tempiPfS_S_iiiiffffffE6temp_t has been demoted

.visible .entry _Z14calculate_tempiPfS_S_iiiiffffff(
	.param .u32 _Z14calculate_tempiPfS_S_iiiiffffff_param_0,
	.param .u64 .ptr .align 1 _Z14calculate_tempiPfS_S_iiiiffffff_param_1,
	.param .u64 .ptr .align 1 _Z14calculate_tempiPfS_S_iiiiffffff_param_2,
	.param .u64 .ptr .align 1 _Z14calculate_tempiPfS_S_iiiiffffff_param_3,
	.param .u32 _Z14calculate_tempiPfS_S_iiiiffffff_param_4,
	.param .u32 _Z14calculate_tempiPfS_S_iiiiffffff_param_5,
	.param .u32 _Z14calculate_tempiPfS_S_iiiiffffff_param_6,
	.param .u32 _Z14calculate_tempiPfS_S_iiiiffffff_param_7,
	.param .f32 _Z14calculate_tempiPfS_S_iiiiffffff_param_8,
	.param .f32 _Z14calculate_tempiPfS_S_iiiiffffff_param_9,
	.param .f32 _Z14calculate_tempiPfS_S_iiiiffffff_param_10,
	.param .f32 _Z14calculate_tempiPfS_S_iiiiffffff_param_11,
	.param .f32 _Z14calculate_tempiPfS_S_iiiiffffff_param_12,
	.param .f32 _Z14calculate_tempiPfS_S_iiiiffffff_param_13
)
{
	.reg .pred 	%p<33>;
	.reg .b32 	%r<104>;
	.reg .b32 	%f<26>;
	.reg .b64 	%rd<13>;
	.reg .b64 	%fd<16>;
	// demoted variable
	.shared .align 4 .b8 _ZZ14calculate_tempiPfS_S_iiiiffffffE12temp_on_cuda[1024];
	// demoted variable
	.shared .align 4 .b8 _ZZ14calculate_tempiPfS_S_iiiiffffffE13power_on_cuda[1024];
	// demoted variable
	.shared .align 4 .b8 _ZZ14calculate_tempiPfS_S_iiiiffffffE6temp_t[1024];
	ld.param.u32 	%r27, [_Z14calculate_tempiPfS_S_iiiiffffff_param_0];
	ld.param.u64 	%rd1, [_Z14calculate_tempiPfS_S_iiiiffffff_param_1];
	ld.param.u64 	%rd2, [_Z14calculate_tempiPfS_S_iiiiffffff_param_2];
	ld.param.u32 	%r28, [_Z14calculate_tempiPfS_S_iiiiffffff_param_4];
	ld.param.u32 	%r29, [_Z14calculate_tempiPfS_S_iiiiffffff_param_5];
	ld.param.u32 	%r30, [_Z14calculate_tempiPfS_S_iiiiffffff_param_6];
	ld.param.u32 	%r31, [_Z14calculate_tempiPfS_S_iiiiffffff_param_7];
	ld.param.f32 	%f6, [_Z14calculate_tempiPfS_S_iiiiffffff_param_8];
	ld.param.f32 	%f3, [_Z14calculate_tempiPfS_S_iiiiffffff_param_9];
	ld.param.f32 	%f4, [_Z14calculate_tempiPfS_S_iiiiffffff_param_10];
	ld.param.f32 	%f5, [_Z14calculate_tempiPfS_S_iiiiffffff_param_11];
	ld.param.f32 	%f7, [_Z14calculate_tempiPfS_S_iiiiffffff_param_12];
	mov.u32 	%r32, %ctaid.x;
	mov.u32 	%r33, %ctaid.y;
	mov.u32 	%r1, %tid.x;
	mov.u32 	%r2, %tid.y;
	div.rn.f32 	%f1, %f7, %f6;
	shl.b32 	%r34, %r27, 1;
	sub.s32 	%r35, 16, %r34;
	mul.lo.s32 	%r36, %r35, %r33;
	sub.s32 	%r3, %r36, %r31;
	mul.lo.s32 	%r37, %r35, %r32;
	sub.s32 	%r4, %r37, %r30;
	add.s32 	%r38, %r3, %r2;
	add.s32 	%r5, %r4, %r1;
	mad.lo.s32 	%r6, %r38, %r29, %r5;
	setp.lt.s32 	%p3, %r38, 0;
	setp.ge.s32 	%p4, %r38, %r29;
	shl.b32 	%r39, %r2, 6;
	mov.u32 	%r40, _ZZ14calculate_tempiPfS_S_iiiiffffffE12temp_on_cuda;
	add.s32 	%r7, %r40, %r39;
	shl.b32 	%r41, %r1, 2;
	add.s32 	%r8, %r7, %r41;
	mov.u32 	%r42, _ZZ14calculate_tempiPfS_S_iiiiffffffE13power_on_cuda;
	add.s32 	%r43, %r42, %r39;
	add.s32 	%r9, %r43, %r41;
	or.pred  	%p5, %p3, %p4;
	@%p5 bra 	$L__BB0_3;
	setp.lt.s32 	%p6, %r5, 0;
	setp.ge.s32 	%p7, %r5, %r28;
	or.pred  	%p8, %p6, %p7;
	@%p8 bra 	$L__BB0_3;
	cvta.to.global.u64 	%rd4, %rd2;
	mul.wide.s32 	%rd5, %r6, 4;
	add.s64 	%rd6, %rd4, %rd5;
	ld.global.f32 	%f8, [%rd6];
	st.shared.f32 	[%r8], %f8;
	cvta.to.global.u64 	%rd7, %rd1;
	add.s64 	%rd8, %rd7, %rd5;
	ld.global.f32 	%f9, [%rd8];
	st.shared.f32 	[%r9], %f9;
$L__BB0_3:
	bar.sync 	0;
	neg.s32 	%r44, %r3;
	shr.s32 	%r45, %r3, 31;
	and.b32  	%r10, %r45, %r44;
	add.s32 	%r46, %r3, 15;
	setp.lt.s32 	%p10, %r46, %r29;
	not.b32 	%r47, %r3;
	add.s32 	%r48, %r29, %r47;
	selp.b32 	%r11, 15, %r48, %p10;
	neg.s32 	%r49, %r4;
	shr.s32 	%r50, %r4, 31;
	and.b32  	%r12, %r50, %r49;
	add.s32 	%r51, %r4, 15;
	setp.lt.s32 	%p11, %r51, %r28;
	not.b32 	%r52, %r4;
	add.s32 	%r53, %r28, %r52;
	selp.b32 	%r13, 15, %r53, %p11;
	setp.lt.s32 	%p12, %r27, 1;
	@%p12 bra 	$L__BB0_12;
	cvt.f64.f32 	%fd1, %f1;
	add.s32 	%r56, %r2, 1;
	min.s32 	%r57, %r56, %r11;
	shl.b32 	%r58, %r57, 6;
	add.s32 	%r60, %r40, %r58;
	add.s32 	%r14, %r60, %r41;
	add.s32 	%r62, %r2, -1;
	max.s32 	%r63, %r62, %r10;
	shl.b32 	%r64, %r63, 6;
	add.s32 	%r65, %r40, %r64;
	add.s32 	%r15, %r65, %r41;
	rcp.rn.f32 	%f10, %f4;
	cvt.f64.f32 	%fd2, %f10;
	add.s32 	%r66, %r1, 1;
	min.s32 	%r67, %r66, %r13;
	shl.b32 	%r68, %r67, 2;
	add.s32 	%r16, %r7, %r68;
	add.s32 	%r69, %r1, -1;
	max.s32 	%r70, %r69, %r12;
	shl.b32 	%r71, %r70, 2;
	add.s32 	%r17, %r7, %r71;
	rcp.rn.f32 	%f11, %f3;
	cvt.f64.f32 	%fd3, %f11;
	neg.s32 	%r103, %r27;
	rcp.rn.f32 	%f2, %f5;
	mov.b32 	%r102, -1;
	mov.b32 	%r101, 1;
$L__BB0_5:
	add.s32 	%r22, %r101, -1;
	setp.le.u32 	%p14, %r1, %r22;
	add.s32 	%r23, %r102, 15;
	setp.gt.s32 	%p15, %r1, %r23;
	mov.pred 	%p32, -1;
	or.pred  	%p16, %p14, %p15;
	@%p16 bra 	$L__BB0_8;
	setp.gt.s32 	%p18, %r2, %r11;
	setp.lt.s32 	%p19, %r2, %r10;
	setp.gt.s32 	%p20, %r1, %r13;
	setp.lt.s32 	%p21, %r1, %r12;
	setp.le.u32 	%p22, %r2, %r22;
	setp.gt.s32 	%p23, %r2, %r23;
	or.pred  	%p24, %p22, %p23;
	or.pred  	%p25, %p24, %p21;
	or.pred  	%p26, %p25, %p20;
	or.pred  	%p27, %p26, %p19;
	or.pred  	%p28, %p27, %p18;
	@%p28 bra 	$L__BB0_8;
	shl.b32 	%r75, %r2, 6;
	mov.u32 	%r76, _ZZ14calculate_tempiPfS_S_iiiiffffffE12temp_on_cuda;
	add.s32 	%r77, %r76, %r75;
	shl.b32 	%r78, %r1, 2;
	add.s32 	%r79, %r77, %r78;
	ld.shared.f32 	%f12, [%r79];
	cvt.f64.f32 	%fd4, %f12;
	mov.u32 	%r80, _ZZ14calculate_tempiPfS_S_iiiiffffffE13power_on_cuda;
	add.s32 	%r81, %r80, %r75;
	add.s32 	%r82, %r81, %r78;
	ld.shared.f32 	%f13, [%r82];
	cvt.f64.f32 	%fd5, %f13;
	ld.shared.f32 	%f14, [%r14];
	ld.shared.f32 	%f15, [%r15];
	add.f32 	%f16, %f14, %f15;
	cvt.f64.f32 	%fd6, %f16;
	add.f64 	%fd7, %fd4, %fd4;
	sub.f64 	%fd8, %fd6, %fd7;
	fma.rn.f64 	%fd9, %fd8, %fd2, %fd5;
	ld.shared.f32 	%f17, [%r16];
	ld.shared.f32 	%f18, [%r17];
	add.f32 	%f19, %f17, %f18;
	cvt.f64.f32 	%fd10, %f19;
	sub.f64 	%fd11, %fd10, %fd7;
	fma.rn.f64 	%fd12, %fd11, %fd3, %fd9;
	mov.f32 	%f20, 0f42A00000;
	sub.f32 	%f21, %f20, %f12;
	mul.f32 	%f22, %f2, %f21;
	cvt.f64.f32 	%fd13, %f22;
	add.f64 	%fd14, %fd12, %fd13;
	fma.rn.f64 	%fd15, %fd14, %fd1, %fd4;
	cvt.rn.f32.f64 	%f23, %fd15;
	mov.u32 	%r83, _ZZ14calculate_tempiPfS_S_iiiiffffffE6temp_t;
	add.s32 	%r84, %r83, %r75;
	add.s32 	%r85, %r84, %r78;
	st.shared.f32 	[%r85], %f23;
	mov.pred 	%p32, 0;
$L__BB0_8:
	bar.sync 	0;
	add.s32 	%r103, %r103, 1;
	setp.eq.s32 	%p30, %r103, 0;
	@%p30 bra 	$L__BB0_12;
	@%p32 bra 	$L__BB0_11;
	shl.b32 	%r86, %r2, 6;
	mov.u32 	%r87, _ZZ14calculate_tempiPfS_S_iiiiffffffE6temp_t;
	add.s32 	%r88, %r87, %r86;
	shl.b32 	%r89, %r1, 2;
	add.s32 	%r90, %r88, %r89;
	ld.shared.f32 	%f24, [%r90];
	mov.u32 	%r91, _ZZ14calculate_tempiPfS_S_iiiiffffffE12temp_on_cuda;
	add.s32 	%r92, %r91, %r86;
	add.s32 	%r93, %r92, %r89;
	st.shared.f32 	[%r93], %f24;
$L__BB0_11:
	bar.sync 	0;
	add.s32 	%r102, %r102, -1;
	add.s32 	%r101, %r101, 1;
	bra.uni 	$L__BB0_5;
$L__BB0_12:
	@%p32 bra 	$L__BB0_14;
	ld.param.u64 	%rd12, [_Z14calculate_tempiPfS_S_iiiiffffff_param_3];
	mov.u32 	%r94, %tid.y;
	shl.b32 	%r95, %r94, 6;
	mov.u32 	%r96, _ZZ14calculate_tempiPfS_S_iiiiffffffE6temp_t;
	add.s32 	%r97, %r96, %r95;
	mov.u32 	%r98, %tid.x;
	shl.b32 	%r99, %r98, 2;
	add.s32 	%r100, %r97, %r99;
	ld.shared.f32 	%f25, [%r100];
	cvta.to.global.u64 	%rd9, %rd12;
	mul.wide.s32 	%rd10, %r6, 4;
	add.s64 	%rd11, %rd9, %rd10;
	st.global.f32 	[%rd11], %f25;
$L__BB0_14:
	ret;

}


// ===== COMPILED SASS (sm_100) =====

	.target	sm_100

	.elftype	@"ET_EXEC"


//--------------------- .note.nv.tkinfo           --------------------------
	.section	.note.nv.tkinfo,"",@"SHT_NOTE"
	.sectionflags	@"SHF_NOTE_NV_TKINFO"
	.tkinfo
        /*0018*/ 	.word	0x00000002
        /*0030*/ 	.string	""
        /*0030*/ 	.string	"ptxas"
        /*0030*/ 	.string	"Cuda compilation tools, release 13.0, V13.0.88"
        /*0030*/ 	.string	"Build cuda_13.0.r13.0/compiler.36424714_0"
        /*0030*/ 	.string	"-arch sm_100 -m 64 "



//--------------------- .note.nv.cuinfo           --------------------------
	.section	.note.nv.cuinfo,"",@"SHT_NOTE"
	.sectionflags	@"SHF_NOTE_NV_CUINFO"
        /*0018*/ 	.short	0x0002
        /*001a*/ 	.short	0x0064
        /*001c*/ 	.short	0x0082
	.zero		2


//--------------------- .nv.info                  --------------------------
	.section	.nv.info,"",@"SHT_CUDA_INFO"
	.align	4


	//----- nvinfo : EIATTR_REGCOUNT
	.align		4
        /*0000*/ 	.byte	0x04, 0x2f
        /*0002*/ 	.short	(.L_1 - .L_0)
	.align		4
.L_0:
        /*0004*/ 	.word	index@(_Z14calculate_tempiPfS_S_iiiiffffff)
        /*0008*/ 	.word	0x00000020


	//----- nvinfo : EIATTR_FRAME_SIZE
	.align		4
.L_1:
        /*000c*/ 	.byte	0x04, 0x11
        /*000e*/ 	.short	(.L_3 - .L_2)
	.align		4
.L_2:
        /*0010*/ 	.word	index@($__internal_1_$__cuda_sm3x_div_rn_noftz_f32_slowpath)
        /*0014*/ 	.word	0x00000000


	//----- nvinfo : EIATTR_FRAME_SIZE
	.align		4
.L_3:
        /*0018*/ 	.byte	0x04, 0x11
        /*001a*/ 	.short	(.L_5 - .L_4)
	.align		4
.L_4:
        /*001c*/ 	.word	index@($__internal_0_$__cuda_sm20_rcp_rn_f32_slowpath)
        /*0020*/ 	.word	0x00000000


	//----- nvinfo : EIATTR_FRAME_SIZE
	.align		4
.L_5:
        /*0024*/ 	.byte	0x04, 0x11
        /*0026*/ 	.short	(.L_7 - .L_6)
	.align		4
.L_6:
        /*0028*/ 	.word	index@(_Z14calculate_tempiPfS_S_iiiiffffff)
        /*002c*/ 	.word	0x00000000


	//----- nvinfo : EIATTR_MIN_STACK_SIZE
	.align		4
.L_7:
        /*0030*/ 	.byte	0x04, 0x12
        /*0032*/ 	.short	(.L_9 - .L_8)
	.align		4
.L_8:
        /*0034*/ 	.word	index@(_Z14calculate_tempiPfS_S_iiiiffffff)
        /*0038*/ 	.word	0x00000000
.L_9:


//--------------------- .nv.compat                --------------------------
	.section	.nv.compat,"",@"SHT_CUDA_COMPAT_INFO"
	.align	4
        /*0000*/ 	.byte	0x02, 0x09, 0x00, 0x00, 0x02, 0x02, 0x01, 0x00, 0x02, 0x05, 0x05, 0x00, 0x03, 0x07, 0x01, 0x01
        /*0010*/ 	.byte	0x02, 0x03, 0x00, 0x00, 0x02, 0x06, 0x01, 0x00, 0x04, 0x0b, 0x08, 0x00, 0x01, 0x00, 0x00, 0x00
        /*0020*/ 	.byte	0x00, 0x00, 0x00, 0x00


//--------------------- .nv.info._Z14calculate_tempiPfS_S_iiiiffffff --------------------------
	.section	.nv.info._Z14calculate_tempiPfS_S_iiiiffffff,"",@"SHT_CUDA_INFO"
	.sectionflags	@""
	.align	4


	//----- nvinfo : EIATTR_CUDA_API_VERSION
	.align		4
        /*0000*/ 	.byte	0x04, 0x37
        /*0002*/ 	.short	(.L_11 - .L_10)
.L_10:
        /*0004*/ 	.word	0x00000082


	//----- nvinfo : EIATTR_KPARAM_INFO
	.align		4
.L_11:
        /*0008*/ 	.byte	0x04, 0x17
        /*000a*/ 	.short	(.L_13 - .L_12)
.L_12:
        /*000c*/ 	.word	0x00000000
        /*0010*/ 	.short	0x000d
        /*0012*/ 	.short	0x0044
        /*0014*/ 	.byte	0x00, 0xf0, 0x11, 0x00


	//----- nvinfo : EIATTR_KPARAM_INFO
	.align		4
.L_13:
        /*0018*/ 	.byte	0x04, 0x17
        /*001a*/ 	.short	(.L_15 - .L_14)
.L_14:
        /*001c*/ 	.word	0x00000000
        /*0020*/ 	.short	0x000c
        /*0022*/ 	.short	0x0040
        /*0024*/ 	.byte	0x00, 0xf0, 0x11, 0x00


	//----- nvinfo : EIATTR_KPARAM_INFO
	.align		4
.L_15:
        /*0028*/ 	.byte	0x04, 0x17
        /*002a*/ 	.short	(.L_17 - .L_16)
.L_16:
        /*002c*/ 	.word	0x00000000
        /*0030*/ 	.short	0x000b
        /*0032*/ 	.short	0x003c
        /*0034*/ 	.byte	0x00, 0xf0, 0x11, 0x00


	//----- nvinfo : EIATTR_KPARAM_INFO
	.align		4
.L_17:
        /*0038*/ 	.byte	0x04, 0x17
        /*003a*/ 	.short	(.L_19 - .L_18)
.L_18:
        /*003c*/ 	.word	0x00000000
        /*0040*/ 	.short	0x000a
        /*0042*/ 	.short	0x0038
        /*0044*/ 	.byte	0x00, 0xf0, 0x11, 0x00


	//----- nvinfo : EIATTR_KPARAM_INFO
	.align		4
.L_19:
        /*0048*/ 	.byte	0x04, 0x17
        /*004a*/ 	.short	(.L_21 - .L_20)
.L_20:
        /*004c*/ 	.word	0x00000000
        /*0050*/ 	.short	0x0009
        /*0052*/ 	.short	0x0034
        /*0054*/ 	.byte	0x00, 0xf0, 0x11, 0x00


	//----- nvinfo : EIATTR_KPARAM_INFO
	.align		4
.L_21:
        /*0058*/ 	.byte	0x04, 0x17
        /*005a*/ 	.short	(.L_23 - .L_22)
.L_22:
        /*005c*/ 	.word	0x00000000
        /*0060*/ 	.short	0x0008
        /*0062*/ 	.short	0x0030
        /*0064*/ 	.byte	0x00, 0xf0, 0x11, 0x00


	//----- nvinfo : EIATTR_KPARAM_INFO
	.align		4
.L_23:
        /*0068*/ 	.byte	0x04, 0x17
        /*006a*/ 	.short	(.L_25 - .L_24)
.L_24:
        /*006c*/ 	.word	0x00000000
        /*0070*/ 	.short	0x0007
        /*0072*/ 	.short	0x002c
        /*0074*/ 	.byte	0x00, 0xf0, 0x11, 0x00


	//----- nvinfo : EIATTR_KPARAM_INFO
	.align		4
.L_25:
        /*0078*/ 	.byte	0x04, 0x17
        /*007a*/ 	.short	(.L_27 - .L_26)
.L_26:
        /*007c*/ 	.word	0x00000000
        /*0080*/ 	.short	0x0006
        /*0082*/ 	.short	0x0028
        /*0084*/ 	.byte	0x00, 0xf0, 0x11, 0x00


	//----- nvinfo : EIATTR_KPARAM_INFO
	.align		4
.L_27:
        /*0088*/ 	.byte	0x04, 0x17
        /*008a*/ 	.short	(.L_29 - .L_28)
.L_28:
        /*008c*/ 	.word	0x00000000
        /*0090*/ 	.short	0x0005
        /*0092*/ 	.short	0x0024
        /*0094*/ 	.byte	0x00, 0xf0, 0x11, 0x00


	//----- nvinfo : EIATTR_KPARAM_INFO
	.align		4
.L_29:
        /*0098*/ 	.byte	0x04, 0x17
        /*009a*/ 	.short	(.L_31 - .L_30)
.L_30:
        /*009c*/ 	.word	0x00000000
        /*00a0*/ 	.short	0x0004
        /*00a2*/ 	.short	0x0020
        /*00a4*/ 	.byte	0x00, 0xf0, 0x11, 0x00


	//----- nvinfo : EIATTR_KPARAM_INFO
	.align		4
.L_31:
        /*00a8*/ 	.byte	0x04, 0x17
        /*00aa*/ 	.short	(.L_33 - .L_32)
.L_32:
        /*00ac*/ 	.word	0x00000000
        /*00b0*/ 	.short	0x0003
        /*00b2*/ 	.short	0x0018
        /*00b4*/ 	.byte	0x00, 0xf5, 0x21, 0x00


	//----- nvinfo : EIATTR_KPARAM_INFO
	.align		4
.L_33:
        /*00b8*/ 	.byte	0x04, 0x17
        /*00ba*/ 	.short	(.L_35 - .L_34)
.L_34:
        /*00bc*/ 	.word	0x00000000
        /*00c0*/ 	.short	0x0002
        /*00c2*/ 	.short	0x0010
        /*00c4*/ 	.byte	0x00, 0xf5, 0x21, 0x00


	//----- nvinfo : EIATTR_KPARAM_INFO
	.align		4
.L_35:
        /*00c8*/ 	.byte	0x04, 0x17
        /*00ca*/ 	.short	(.L_37 - .L_36)
.L_36:
        /*00cc*/ 	.word	0x00000000
        /*00d0*/ 	.short	0x0001
        /*00d2*/ 	.short	0x0008
        /*00d4*/ 	.byte	0x00, 0xf5, 0x21, 0x00


	//----- nvinfo : EIATTR_KPARAM_INFO
	.align		4
.L_37:
        /*00d8*/ 	.byte	0x04, 0x17
        /*00da*/ 	.short	(.L_39 - .L_38)
.L_38:
        /*00dc*/ 	.word	0x00000000
        /*00e0*/ 	.short	0x0000
        /*00e2*/ 	.short	0x0000
        /*00e4*/ 	.byte	0x00, 0xf0, 0x11, 0x00


	//----- nvinfo : EIATTR_SPARSE_MMA_MASK
	.align		4
.L_39:
        /*00e8*/ 	.byte	0x03, 0x50
        /*00ea*/ 	.short	0x0000


	//----- nvinfo : EIATTR_MAXREG_COUNT
	.align		4
        /*00ec*/ 	.byte	0x03, 0x1b
        /*00ee*/ 	.short	0x00ff


	//----- nvinfo : EIATTR_NUM_BARRIERS
	.align		4
        /*00f0*/ 	.byte	0x02, 0x4c
        /*00f2*/ 	.byte	0x01
	.zero		1


	//----- nvinfo : EIATTR_MERCURY_ISA_VERSION
	.align		4
        /*00f4*/ 	.byte	0x03, 0x5f
        /*00f6*/ 	.short	0x0101


	//----- nvinfo : EIATTR_VRC_CTA_INIT_COUNT
	.align		4
        /*00f8*/ 	.byte	0x02, 0x4a
	.zero		1
	.zero		1


	//----- nvinfo : EIATTR_EXIT_INSTR_OFFSETS
	.align		4
        /*00fc*/ 	.byte	0x04, 0x1c
        /*00fe*/ 	.short	(.L_41 - .L_40)


	//   ....[0]....
.L_40:
        /*0100*/ 	.word	0x00000cd0


	//   ....[1]....
        /*0104*/ 	.word	0x00000da0


	//----- nvinfo : EIATTR_CRS_STACK_SIZE
	.align		4
.L_41:
        /*0108*/ 	.byte	0x04, 0x1e
        /*010a*/ 	.short	(.L_43 - .L_42)
.L_42:
        /*010c*/ 	.word	0x00000000


	//----- nvinfo : EIATTR_CBANK_PARAM_SIZE
	.align		4
.L_43:
        /*0110*/ 	.byte	0x03, 0x19
        /*0112*/ 	.short	0x0048


	//----- nvinfo : EIATTR_PARAM_CBANK
	.align		4
        /*0114*/ 	.byte	0x04, 0x0a
        /*0116*/ 	.short	(.L_45 - .L_44)
	.align		4
.L_44:
        /*0118*/ 	.word	index@(.nv.constant0._Z14calculate_tempiPfS_S_iiiiffffff)
        /*011c*/ 	.short	0x0380
        /*011e*/ 	.short	0x0048


	//----- nvinfo : EIATTR_SW_WAR
	.align		4
.L_45:
        /*0120*/ 	.byte	0x04, 0x36
        /*0122*/ 	.short	(.L_47 - .L_46)
.L_46:
        /*0124*/ 	.word	0x00000008
.L_47:


//--------------------- .nv.callgraph             --------------------------
	.section	.nv.callgraph,"",@"SHT_CUDA_CALLGRAPH"
	.align	4
	.sectionentsize	8
	.align		4
        /*0000*/ 	.word	0x00000000
	.align		4
        /*0004*/ 	.word	0xffffffff
	.align		4
        /*0008*/ 	.word	0x00000000
	.align		4
        /*000c*/ 	.word	0xfffffffe
	.align		4
        /*0010*/ 	.word	0x00000000
	.align		4
        /*0014*/ 	.word	0xfffffffd
	.align		4
        /*0018*/ 	.word	0x00000000
	.align		4
        /*001c*/ 	.word	0xfffffffc


//--------------------- .text._Z14calculate_tempiPfS_S_iiiiffffff --------------------------
	.section	.text._Z14calculate_tempiPfS_S_iiiiffffff,"ax",@progbits
	.align	128
        .global         _Z14calculate_tempiPfS_S_iiiiffffff
        .type           _Z14calculate_tempiPfS_S_iiiiffffff,@function
        .size           _Z14calculate_tempiPfS_S_iiiiffffff,(.L_x_26 - _Z14calculate_tempiPfS_S_iiiiffffff)
        .other          _Z14calculate_tempiPfS_S_iiiiffffff,@"STO_CUDA_ENTRY STV_DEFAULT"
_Z14calculate_tempiPfS_S_iiiiffffff:
.text._Z14calculate_tempiPfS_S_iiiiffffff:
[----:B------:R-:W-:Y:S08]  /*0000*/  LDC R1, c[0x0][0x37c] ;  /* 0x0000df00ff017b82 */ /* 0x000ff00000000800 */
[----:B------:R-:W0:Y:S01]  /*0010*/  LDC R6, c[0x0][0x3b0] ;  /* 0x0000ec00ff067b82 */ /* 0x000e220000000800 */
[----:B------:R-:W1:Y:S01]  /*0020*/  LDCU UR6, c[0x0][0x3c0] ;  /* 0x00007800ff0677ac */ /* 0x000e620008000800 */
[----:B------:R-:W2:Y:S01]  /*0030*/  S2R R0, SR_TID.X ;  /* 0x0000000000007919 */ /* 0x000ea20000002100 */
[----:B------:R-:W3:Y:S05]  /*0040*/  S2R R2, SR_TID.Y ;  /* 0x0000000000027919 */ /* 0x000eea0000002200 */
[----:B------:R-:W4:Y:S08]  /*0050*/  S2UR UR4, SR_CTAID.X ;  /* 0x00000000000479c3 */ /* 0x000f300000002500 */
[----:B------:R-:W0:Y:S01]  /*0060*/  S2UR UR5, SR_CTAID.Y ;  /* 0x00000000000579c3 */ /* 0x000e220000002600 */
[----:B-1----:R-:W-:Y:S01]  /*0070*/  IMAD.U32 R7, RZ, RZ, UR6 ;  /* 0x00000006ff077e24 */ /* 0x002fe2000f8e00ff */
[----:B0-----:R-:W0:Y:S08]  /*0080*/  MUFU.RCP R3, R6 ;  /* 0x0000000600037308 */ /* 0x001e300000001000 */
[----:B------:R-:W1:Y:S01]  /*0090*/  FCHK P0, R7, R6 ;  /* 0x0000000607007302 */ /* 0x000e620000000000 */
[----:B0-----:R-:W-:-:S04]  /*00a0*/  FFMA R4, R3, -R6, 1 ;  /* 0x3f80000003047423 */ /* 0x001fc80000000806 */
[----:B------:R-:W-:-:S04]  /*00b0*/  FFMA R3, R3, R4, R3 ;  /* 0x0000000403037223 */ /* 0x000fc80000000003 */
[----:B------:R-:W-:-:S04]  /*00c0*/  FFMA R12, R3, UR6, RZ ;  /* 0x00000006030c7c23 */ /* 0x000fc800080000ff */
[----:B------:R-:W-:-:S04]  /*00d0*/  FFMA R5, R12, -R6, UR6 ;  /* 0x000000060c057e23 */ /* 0x000fc80008000806 */
[----:B------:R-:W-:Y:S01]  /*00e0*/  FFMA R12, R3, R5, R12 ;  /* 0x00000005030c7223 */ /* 0x000fe2000000000c */
[----:B-1234-:R-:W-:Y:S06]  /*00f0*/  @!P0 BRA `(.L_x_0) ;  /* 0x00000000000c8947 */ /* 0x01efec0003800000 */
[----:B------:R-:W-:-:S07]  /*0100*/  MOV R6, 0x120 ;  /* 0x0000012000067802 */ /* 0x000fce0000000f00 */
[----:B------:R-:W-:Y:S05]  /*0110*/  CALL.REL.NOINC `($__internal_1_$__cuda_sm3x_div_rn_noftz_f32_slowpath) ;  /* 0x0000000c00f87944 */ /* 0x000fea0003c00000 */
[----:B------:R-:W-:-:S07]  /*0120*/  IMAD.MOV.U32 R12, RZ, RZ, R3 ;  /* 0x000000ffff0c7224 */ /* 0x000fce00078e0003 */
.L_x_0:
[----:B------:R-:W0:Y:S01]  /*0130*/  LDCU UR7, c[0x0][0x380] ;  /* 0x00007000ff0777ac */ /* 0x000e220008000800 */
[----:B------:R-:W1:Y:S01]  /*0140*/  LDC.64 R8, c[0x0][0x3a8] ;  /* 0x0000ea00ff087b82 */ /* 0x000e620000000a00 */
[----:B------:R-:W2:Y:S07]  /*0150*/  LDCU.64 UR10, c[0x0][0x358] ;  /* 0x00006b00ff0a77ac */ /* 0x000eae0008000a00 */
[----:B------:R-:W3:Y:S01]  /*0160*/  LDC.64 R4, c[0x0][0x3a0] ;  /* 0x0000e800ff047b82 */ /* 0x000ee20000000a00 */
[----:B0-----:R-:W-:-:S05]  /*0170*/  IMAD R7, RZ, RZ, -UR7 ;  /* 0x80000007ff077e24 */ /* 0x001fca000f8e02ff */
[----:B------:R-:W-:-:S05]  /*0180*/  LEA R7, R7, 0x10, 0x1 ;  /* 0x0000001007077811 */ /* 0x000fca00078e08ff */
[C---:B-1----:R-:W-:Y:S02]  /*0190*/  IMAD R9, R7.reuse, UR5, -R9 ;  /* 0x0000000507097c24 */ /* 0x042fe4000f8e0a09 */
[----:B------:R-:W-:Y:S02]  /*01a0*/  IMAD R7, R7, UR4, -R8 ;  /* 0x0000000407077c24 */ /* 0x000fe4000f8e0a08 */
[----:B------:R-:W-:Y:S02]  /*01b0*/  IMAD.IADD R6, R9, 0x1, R2 ;  /* 0x0000000109067824 */ /* 0x000fe400078e0202 */
[----:B------:R-:W-:-:S03]  /*01c0*/  IMAD.IADD R3, R7, 0x1, R0 ;  /* 0x0000000107037824 */ /* 0x000fc600078e0200 */
[CC--:B---3--:R-:W-:Y:S02]  /*01d0*/  ISETP.GE.AND P0, PT, R6.reuse, R5.reuse, PT ;  /* 0x000000050600720c */ /* 0x0c8fe40003f06270 */
[C---:B------:R-:W-:Y:S02]  /*01e0*/  ISETP.GE.AND P1, PT, R3.reuse, R4, PT ;  /* 0x000000040300720c */ /* 0x040fe40003f26270 */
[C---:B------:R-:W-:Y:S02]  /*01f0*/  ISETP.LT.OR P0, PT, R6.reuse, RZ, P0 ;  /* 0x000000ff0600720c */ /* 0x040fe40000701670 */
[----:B------:R-:W-:Y:S01]  /*0200*/  ISETP.LT.OR P1, PT, R3, RZ, P1 ;  /* 0x000000ff0300720c */ /* 0x000fe20000f21670 */
[----:B------:R-:W-:-:S03]  /*0210*/  IMAD R3, R6, R5, R3 ;  /* 0x0000000506037224 */ /* 0x000fc600078e0203 */
[----:B------:R-:W-:-:S13]  /*0220*/  PLOP3.LUT P0, PT, P0, P1, PT, 0xf8, 0x8f ;  /* 0x00000000008f781c */ /* 0x000fda0000703f70 */
[----:B------:R-:W0:Y:S08]  /*0230*/  @!P0 LDC.64 R10, c[0x0][0x390] ;  /* 0x0000e400ff0a8b82 */ /* 0x000e300000000a00 */
[----:B------:R-:W1:Y:S01]  /*0240*/  @!P0 LDC.64 R14, c[0x0][0x388] ;  /* 0x0000e200ff0e8b82 */ /* 0x000e620000000a00 */
[----:B0-----:R-:W-:-:S06]  /*0250*/  @!P0 IMAD.WIDE R10, R3, 0x4, R10 ;  /* 0x00000004030a8825 */ /* 0x001fcc00078e020a */
[----:B--2---:R-:W2:Y:S01]  /*0260*/  @!P0 LDG.E R11, desc[UR10][R10.64] ;  /* 0x0000000a0a0b8981 */ /* 0x004ea2000c1e1900 */
[----:B-1----:R-:W-:-:S06]  /*0270*/  @!P0 IMAD.WIDE R14, R3, 0x4, R14 ;  /* 0x00000004030e8825 */ /* 0x002fcc00078e020e */
[----:B------:R0:W3:Y:S01]  /*0280*/  @!P0 LDG.E R14, desc[UR10][R14.64] ;  /* 0x0000000a0e0e8981 */ /* 0x0000e2000c1e1900 */
[----:B------:R-:W1:Y:S01]  /*0290*/  S2UR UR6, SR_CgaCtaId ;  /* 0x00000000000679c3 */ /* 0x000e620000008800 */
[----:B------:R-:W-:Y:S02]  /*02a0*/  UMOV UR4, 0x400 ;  /* 0x0000040000047882 */ /* 0x000fe40000000000 */
[----:B------:R-:W-:Y:S02]  /*02b0*/  UIADD3 UR5, UPT, UPT, UR4, 0x400, URZ ;  /* 0x0000040004057890 */ /* 0x000fe4000fffe0ff */
[----:B-1----:R-:W-:Y:S02]  /*02c0*/  ULEA UR4, UR6, UR4, 0x18 ;  /* 0x0000000406047291 */ /* 0x002fe4000f8ec0ff */
[----:B------:R-:W-:-:S04]  /*02d0*/  ULEA UR5, UR6, UR5, 0x18 ;  /* 0x0000000506057291 */ /* 0x000fc8000f8ec0ff */
[C---:B------:R-:W-:Y:S02]  /*02e0*/  LEA R17, R2.reuse, UR4, 0x6 ;  /* 0x0000000402117c11 */ /* 0x040fe4000f8e30ff */
[----:B------:R-:W-:-:S03]  /*02f0*/  LEA R13, R2, UR5, 0x6 ;  /* 0x00000005020d7c11 */ /* 0x000fc6000f8e30ff */
[C---:B------:R-:W-:Y:S02]  /*0300*/  IMAD R6, R0.reuse, 0x4, R17 ;  /* 0x0000000400067824 */ /* 0x040fe400078e0211 */
[----:B------:R-:W-:Y:S02]  /*0310*/  IMAD R13, R0, 0x4, R13 ;  /* 0x00000004000d7824 */ /* 0x000fe400078e020d */
[----:B0-----:R-:W-:Y:S01]  /*0320*/  VIADD R15, R7, 0xf ;  /* 0x0000000f070f7836 */ /* 0x001fe20000000000 */
[----:B------:R-:W-:Y:S01]  /*0330*/  UISETP.GE.AND UP0, UPT, UR7, 0x1, UPT ;  /* 0x000000010700788c */ /* 0x000fe2000bf06270 */
[----:B------:R-:W-:Y:S01]  /*0340*/  VIADD R8, R9, 0xf ;  /* 0x0000000f09087836 */ /* 0x000fe20000000000 */
[----:B------:R-:W-:Y:S02]  /*0350*/  LOP3.LUT R10, RZ, R9, RZ, 0x33, !PT ;  /* 0x00000009ff0a7212 */ /* 0x000fe400078e33ff */
[----:B------:R-:W-:Y:S02]  /*0360*/  ISETP.GE.AND P1, PT, R15, R4, PT ;  /* 0x000000040f00720c */ /* 0x000fe40003f26270 */
[----:B------:R-:W-:Y:S01]  /*0370*/  LOP3.LUT R15, RZ, R7, RZ, 0x33, !PT ;  /* 0x00000007ff0f7212 */ /* 0x000fe200078e33ff */
[----:B------:R-:W-:Y:S01]  /*0380*/  IMAD.IADD R10, R10, 0x1, R5 ;  /* 0x000000010a0a7824 */ /* 0x000fe200078e0205 */
[----:B--2---:R0:W-:Y:S04]  /*0390*/  @!P0 STS [R6], R11 ;  /* 0x0000000b06008388 */ /* 0x0041e80000000800 */
[----:B---3--:R1:W-:Y:S01]  /*03a0*/  @!P0 STS [R13], R14 ;  /* 0x0000000e0d008388 */ /* 0x0083e20000000800 */
[----:B------:R-:W-:Y:S01]  /*03b0*/  BAR.SYNC.DEFER_BLOCKING 0x0 ;  /* 0x0000000000007b1d */ /* 0x000fe20000010000 */
[----:B------:R-:W-:Y:S01]  /*03c0*/  ISETP.GE.AND P0, PT, R8, R5, PT ;  /* 0x000000050800720c */ /* 0x000fe20003f06270 */
[--C-:B------:R-:W-:Y:S01]  /*03d0*/  IMAD.MOV R8, RZ, RZ, -R9.reuse ;  /* 0x000000ffff087224 */ /* 0x100fe200078e0a09 */
[----:B------:R-:W-:Y:S01]  /*03e0*/  SHF.R.S32.HI R5, RZ, 0x1f, R9 ;  /* 0x0000001fff057819 */ /* 0x000fe20000011409 */
[--C-:B0-----:R-:W-:Y:S01]  /*03f0*/  IMAD.MOV R6, RZ, RZ, -R7.reuse ;  /* 0x000000ffff067224 */ /* 0x101fe200078e0a07 */
[----:B------:R-:W-:Y:S01]  /*0400*/  SHF.R.S32.HI R7, RZ, 0x1f, R7 ;  /* 0x0000001fff077819 */ /* 0x000fe20000011407 */
[----:B------:R-:W-:Y:S01]  /*0410*/  IMAD.IADD R11, R15, 0x1, R4 ;  /* 0x000000010f0b7824 */ /* 0x000fe200078e0204 */
[----:B------:R-:W-:-:S02]  /*0420*/  LOP3.LUT R5, R5, R8, RZ, 0xc0, !PT ;  /* 0x0000000805057212 */ /* 0x000fc400078ec0ff */
[----:B------:R-:W-:Y:S02]  /*0430*/  LOP3.LUT R7, R7, R6, RZ, 0xc0, !PT ;  /* 0x0000000607077212 */ /* 0x000fe400078ec0ff */
[----:B------:R-:W-:Y:S02]  /*0440*/  SEL R9, R10, 0xf, P0 ;  /* 0x0000000f0a097807 */ /* 0x000fe40000000000 */
[----:B------:R-:W-:Y:S01]  /*0450*/  SEL R11, R11, 0xf, P1 ;  /* 0x0000000f0b0b7807 */ /* 0x000fe20000800000 */
[----:B-1----:R-:W-:Y:S06]  /*0460*/  BRA.U !UP0, `(.L_x_1) ;  /* 0x0000000908187547 */ /* 0x002fec000b800000 */
[----:B------:R-:W0:Y:S01]  /*0470*/  LDC R21, c[0x0][0x3b8] ;  /* 0x0000ee00ff157b82 */ /* 0x000e220000000800 */
[----:B------:R-:W1:Y:S01]  /*0480*/  F2F.F64.F32 R12, R12 ;  /* 0x0000000c000c7310 */ /* 0x000e620000201800 */
[----:B------:R-:W-:-:S04]  /*0490*/  VIADDMNMX R4, R2, 0x1, R9, PT ;  /* 0x0000000102047846 */ /* 0x000fc80003800109 */
[----:B------:R-:W-:-:S05]  /*04a0*/  LEA R15, R4, UR4, 0x6 ;  /* 0x00000004040f7c11 */ /* 0x000fca000f8e30ff */
[----:B------:R-:W-:Y:S02]  /*04b0*/  IMAD R4, R0, 0x4, R15 ;  /* 0x0000000400047824 */ /* 0x000fe400078e020f */
[----:B0-----:R-:W-:-:S05]  /*04c0*/  VIADD R6, R21, 0x1800000 ;  /* 0x0180000015067836 */ /* 0x001fca0000000000 */
[----:B------:R-:W-:Y:S02]  /*04d0*/  LOP3.LUT R8, R6, 0x7f800000, RZ, 0xc0, !PT ;  /* 0x7f80000006087812 */ /* 0x000fe400078ec0ff */
[----:B------:R-:W-:Y:S02]  /*04e0*/  VIADDMNMX R6, R2, 0xffffffff, R5, !PT ;  /* 0xffffffff02067846 */ /* 0x000fe40007800105 */
[----:B------:R-:W-:Y:S02]  /*04f0*/  ISETP.GT.U32.AND P0, PT, R8, 0x1ffffff, PT ;  /* 0x01ffffff0800780c */ /* 0x000fe40003f04070 */
[----:B------:R-:W-:-:S05]  /*0500*/  LEA R19, R6, UR4, 0x6 ;  /* 0x0000000406137c11 */ /* 0x000fca000f8e30ff */
[----:B------:R-:W-:-:S06]  /*0510*/  IMAD R6, R0, 0x4, R19 ;  /* 0x0000000400067824 */ /* 0x000fcc00078e0213 */
[----:B-1----:R-:W-:Y:S05]  /*0520*/  @P0 BRA `(.L_x_2) ;  /* 0x0000000000180947 */ /* 0x002fea0003800000 */
[----:B------:R-:W0:Y:S01]  /*0530*/  LDCU UR4, c[0x0][0x3b8] ;  /* 0x00007700ff0477ac */ /* 0x000e220008000800 */
[----:B------:R-:W-:Y:S01]  /*0540*/  MOV R20, 0x570 ;  /* 0x0000057000147802 */ /* 0x000fe20000000f00 */
[----:B0-----:R-:W-:-:S07]  /*0550*/  IMAD.U32 R18, RZ, RZ, UR4 ;  /* 0x00000004ff127e24 */ /* 0x001fce000f8e00ff */
[----:B------:R-:W-:Y:S05]  /*0560*/  CALL.REL.NOINC `($__internal_0_$__cuda_sm20_rcp_rn_f32_slowpath) ;  /* 0x0000000800107944 */ /* 0x000fea0003c00000 */
[----:B------:R-:W-:Y:S01]  /*0570*/  IMAD.MOV.U32 R14, RZ, RZ, R26 ;  /* 0x000000ffff0e7224 */ /* 0x000fe200078e001a */
[----:B------:R-:W-:Y:S06]  /*0580*/  BRA `(.L_x_3) ;  /* 0x0000000000107947 */ /* 0x000fec0003800000 */
.L_x_2:
[----:B------:R-:W0:Y:S02]  /*0590*/  MUFU.RCP R14, R21 ;  /* 0x00000015000e7308 */ /* 0x000e240000001000 */
[----:B0-----:R-:W-:-:S04]  /*05a0*/  FFMA R8, R14, R21, -1 ;  /* 0xbf8000000e087423 */ /* 0x001fc80000000015 */
[----:B------:R-:W-:-:S04]  /*05b0*/  FADD.FTZ R15, -R8, -RZ ;  /* 0x800000ff080f7221 */ /* 0x000fc80000010100 */
[----:B------:R-:W-:-:S07]  /*05c0*/  FFMA R14, R14, R15, R14 ;  /* 0x0000000f0e0e7223 */ /* 0x000fce000000000e */
.L_x_3:
[----:B------:R-:W0:Y:S01]  /*05d0*/  LDC R19, c[0x0][0x3b4] ;  /* 0x0000ed00ff137b82 */ /* 0x000e220000000800 */
[----:B------:R-:W1:Y:S01]  /*05e0*/  F2F.F64.F32 R14, R14 ;  /* 0x0000000e000e7310 */ /* 0x000e620000201800 */
[----:B------:R-:W-:-:S05]  /*05f0*/  VIADDMNMX R10, R0, 0xffffffff, R7, !PT ;  /* 0xffffffff000a7846 */ /* 0x000fca0007800107 */
[----:B------:R-:W-:Y:S02]  /*0600*/  IMAD R10, R10, 0x4, R17 ;  /* 0x000000040a0a7824 */ /* 0x000fe400078e0211 */
[----:B0-----:R-:W-:-:S05]  /*0610*/  VIADD R8, R19, 0x1800000 ;  /* 0x0180000013087836 */ /* 0x001fca0000000000 */
[----:B------:R-:W-:-:S04]  /*0620*/  LOP3.LUT R8, R8, 0x7f800000, RZ, 0xc0, !PT ;  /* 0x7f80000008087812 */ /* 0x000fc800078ec0ff */
[----:B------:R-:W-:Y:S02]  /*0630*/  ISETP.GT.U32.AND P0, PT, R8, 0x1ffffff, PT ;  /* 0x01ffffff0800780c */ /* 0x000fe40003f04070 */
[----:B------:R-:W-:-:S05]  /*0640*/  VIADDMNMX R8, R0, 0x1, R11, PT ;  /* 0x0000000100087846 */ /* 0x000fca000380010b */
[----:B------:R-:W-:-:S06]  /*0650*/  IMAD R8, R8, 0x4, R17 ;  /* 0x0000000408087824 */ /* 0x000fcc00078e0211 */
[----:B-1----:R-:W-:Y:S05]  /*0660*/  @P0 BRA `(.L_x_4) ;  /* 0x0000000000140947 */ /* 0x002fea0003800000 */
[----:B------:R-:W0:Y:S01]  /*0670*/  LDC R18, c[0x0][0x3b4] ;  /* 0x0000ed00ff127b82 */ /* 0x000e220000000800 */
[----:B------:R-:W-:-:S07]  /*0680*/  MOV R20, 0x6a0 ;  /* 0x000006a000147802 */ /* 0x000fce0000000f00 */
[----:B0-----:R-:W-:Y:S05]  /*0690*/  CALL.REL.NOINC `($__internal_0_$__cuda_sm20_rcp_rn_f32_slowpath) ;  /* 0x0000000400c47944 */ /* 0x001fea0003c00000 */
[----:B------:R-:W-:Y:S01]  /*06a0*/  IMAD.MOV.U32 R16, RZ, RZ, R26 ;  /* 0x000000ffff107224 */ /* 0x000fe200078e001a */
[----:B------:R-:W-:Y:S06]  /*06b0*/  BRA `(.L_x_5) ;  /* 0x0000000000107947 */ /* 0x000fec0003800000 */
.L_x_4:
[----:B------:R-:W0:Y:S02]  /*06c0*/  MUFU.RCP R16, R19 ;  /* 0x0000001300107308 */ /* 0x000e240000001000 */
[----:B0-----:R-:W-:-:S04]  /*06d0*/  FFMA R17, R16, R19, -1 ;  /* 0xbf80000010117423 */ /* 0x001fc80000000013 */
[----:B------:R-:W-:-:S04]  /*06e0*/  FADD.FTZ R17, -R17, -RZ ;  /* 0x800000ff11117221 */ /* 0x000fc80000010100 */
[----:B------:R-:W-:-:S07]  /*06f0*/  FFMA R16, R16, R17, R16 ;  /* 0x0000001110107223 */ /* 0x000fce0000000010 */
.L_x_5:
[----:B------:R-:W0:Y:S01]  /*0700*/  LDC R21, c[0x0][0x3bc] ;  /* 0x0000ef00ff157b82 */ /* 0x000e220000000800 */
[----:B------:R-:W1:Y:S02]  /*0710*/  LDCU UR4, c[0x0][0x380] ;  /* 0x00007000ff0477ac */ /* 0x000e640008000800 */
[----:B-1----:R-:W-:Y:S01]  /*0720*/  UIADD3 UR4, UPT, UPT, -UR4, URZ, URZ ;  /* 0x000000ff04047290 */ /* 0x002fe2000fffe1ff */
[----:B0-----:R-:W-:-:S05]  /*0730*/  VIADD R17, R21, 0x1800000 ;  /* 0x0180000015117836 */ /* 0x001fca0000000000 */
[----:B------:R-:W-:Y:S02]  /*0740*/  LOP3.LUT R18, R17, 0x7f800000, RZ, 0xc0, !PT ;  /* 0x7f80000011127812 */ /* 0x000fe400078ec0ff */
[----:B------:R-:W0:Y:S02]  /*0750*/  F2F.F64.F32 R16, R16 ;  /* 0x0000001000107310 */ /* 0x000e240000201800 */
[----:B------:R-:W-:-:S13]  /*0760*/  ISETP.GT.U32.AND P0, PT, R18, 0x1ffffff, PT ;  /* 0x01ffffff1200780c */ /* 0x000fda0003f04070 */
[----:B0-----:R-:W-:Y:S05]  /*0770*/  @P0 BRA `(.L_x_6) ;  /* 0x0000000000100947 */ /* 0x001fea0003800000 */
[----:B------:R-:W0:Y:S01]  /*0780*/  LDC R18, c[0x0][0x3bc] ;  /* 0x0000ef00ff127b82 */ /* 0x000e220000000800 */
[----:B------:R-:W-:-:S07]  /*0790*/  MOV R20, 0x7b0 ;  /* 0x000007b000147802 */ /* 0x000fce0000000f00 */
[----:B0-----:R-:W-:Y:S05]  /*07a0*/  CALL.REL.NOINC `($__internal_0_$__cuda_sm20_rcp_rn_f32_slowpath) ;  /* 0x0000000400807944 */ /* 0x001fea0003c00000 */
[----:B------:R-:W-:Y:S05]  /*07b0*/  BRA `(.L_x_7) ;  /* 0x0000000000107947 */ /* 0x000fea0003800000 */
.L_x_6:
[----:B------:R-:W0:Y:S02]  /*07c0*/  MUFU.RCP R26, R21 ;  /* 0x00000015001a7308 */ /* 0x000e240000001000 */
[----:B0-----:R-:W-:-:S04]  /*07d0*/  FFMA R18, R26, R21, -1 ;  /* 0xbf8000001a127423 */ /* 0x001fc80000000015 */
[----:B------:R-:W-:-:S04]  /*07e0*/  FADD.FTZ R19, -R18, -RZ ;  /* 0x800000ff12137221 */ /* 0x000fc80000010100 */
[----:B------:R-:W-:-:S07]  /*07f0*/  FFMA R26, R26, R19, R26 ;  /* 0x000000131a1a7223 */ /* 0x000fce000000001a */
.L_x_7:
[----:B------:R-:W-:Y:S01]  /*0800*/  UMOV UR8, 0xffffffff ;  /* 0xffffffff00087882 */ /* 0x000fe20000000000 */
[----:B------:R-:W-:-:S05]  /*0810*/  UMOV UR9, 0x1 ;  /* 0x0000000100097882 */ /* 0x000fca0000000000 */
.L_x_12:
[----:B------:R-:W-:Y:S01]  /*0820*/  UIADD3 UR13, UPT, UPT, UR8, 0xf, URZ ;  /* 0x0000000f080d7890 */ /* 0x000fe2000fffe0ff */
[----:B------:R-:W-:Y:S01]  /*0830*/  BSSY.RECONVERGENT B0, `(.L_x_8) ;  /* 0x0000033000007945 */ /* 0x000fe20003800200 */
[----:B------:R-:W-:-:S04]  /*0840*/  UIADD3 UR12, UPT, UPT, UR9, -0x1, URZ ;  /* 0xffffffff090c7890 */ /* 0x000fc8000fffe0ff */
[----:B------:R-:W-:-:S04]  /*0850*/  ISETP.GT.AND P0, PT, R0, UR13, PT ;  /* 0x0000000d00007c0c */ /* 0x000fc8000bf04270 */
[----:B------:R-:W-:Y:S02]  /*0860*/  ISETP.LE.U32.OR P1, PT, R0, UR12, P0 ;  /* 0x0000000c00007c0c */ /* 0x000fe40008723470 */
[----:B------:R-:W-:-:S11]  /*0870*/  PLOP3.LUT P0, PT, PT, PT, PT, 0x80, 0x8 ;  /* 0x000000000008781c */ /* 0x000fd60003f0f070 */
[----:B01----:R-:W-:Y:S05]  /*0880*/  @P1 BRA `(.L_x_9) ;  /* 0x0000000000b41947 */ /* 0x003fea0003800000 */
[----:B------:R-:W-:-:S04]  /*0890*/  ISETP.GT.AND P1, PT, R2, UR13, PT ;  /* 0x0000000d02007c0c */ /* 0x000fc8000bf24270 */
[----:B------:R-:W-:-:S04]  /*08a0*/  ISETP.LE.U32.OR P1, PT, R2, UR12, P1 ;  /* 0x0000000c02007c0c */ /* 0x000fc80008f23470 */
[----:B------:R-:W-:-:S04]  /*08b0*/  ISETP.LT.OR P1, PT, R0, R7, P1 ;  /* 0x000000070000720c */ /* 0x000fc80000f21670 */
[----:B------:R-:W-:-:S04]  /*08c0*/  ISETP.GT.OR P1, PT, R0, R11, P1 ;  /* 0x0000000b0000720c */ /* 0x000fc80000f24670 */
[----:B------:R-:W-:-:S04]  /*08d0*/  ISETP.LT.OR P1, PT, R2, R5, P1 ;  /* 0x000000050200720c */ /* 0x000fc80000f21670 */
[----:B------:R-:W-:-:S13]  /*08e0*/  ISETP.GT.OR P1, PT, R2, R9, P1 ;  /* 0x000000090200720c */ /* 0x000fda0000f24670 */
[----:B------:R-:W-:Y:S05]  /*08f0*/  @P1 BRA `(.L_x_9) ;  /* 0x0000000000981947 */ /* 0x000fea0003800000 */
[----:B------:R-:W0:Y:S01]  /*0900*/  S2UR UR6, SR_CgaCtaId ;  /* 0x00000000000679c3 */ /* 0x000e220000008800 */
[----:B------:R-:W-:Y:S01]  /*0910*/  UMOV UR5, 0x400 ;  /* 0x0000040000057882 */ /* 0x000fe20000000000 */
[----:B------:R-:W-:Y:S01]  /*0920*/  LDS R20, [R4] ;  /* 0x0000000004147984 */ /* 0x000fe20000000800 */
[----:B------:R-:W-:-:S03]  /*0930*/  PLOP3.LUT P0, PT, PT, PT, PT, 0x8, 0x80 ;  /* 0x000000000080781c */ /* 0x000fc60003f0e170 */
[----:B------:R-:W1:Y:S01]  /*0940*/  LDS R21, [R6] ;  /* 0x0000000006157984 */ /* 0x000e620000000800 */
[----:B0-----:R-:W-:-:S06]  /*0950*/  ULEA UR7, UR6, UR5, 0x18 ;  /* 0x0000000506077291 */ /* 0x001fcc000f8ec0ff */
[----:B------:R-:W-:Y:S01]  /*0960*/  LEA R19, R2, UR7, 0x6 ;  /* 0x0000000702137c11 */ /* 0x000fe2000f8e30ff */
[----:B------:R-:W-:Y:S02]  /*0970*/  UIADD3 UR7, UPT, UPT, UR5, 0x400, URZ ;  /* 0x0000040005077890 */ /* 0x000fe4000fffe0ff */
[----:B------:R-:W-:Y:S02]  /*0980*/  UIADD3 UR5, UPT, UPT, UR5, 0x800, URZ ;  /* 0x0000080005057890 */ /* 0x000fe4000fffe0ff */
[----:B------:R-:W-:Y:S01]  /*0990*/  IMAD R27, R0, 0x4, R19 ;  /* 0x00000004001b7824 */ /* 0x000fe200078e0213 */
[----:B------:R-:W-:Y:S02]  /*09a0*/  ULEA UR7, UR6, UR7, 0x18 ;  /* 0x0000000706077291 */ /* 0x000fe4000f8ec0ff */
[----:B------:R-:W-:-:S03]  /*09b0*/  ULEA UR5, UR6, UR5, 0x18 ;  /* 0x0000000506057291 */ /* 0x000fc6000f8ec0ff */
[----:B------:R-:W0:Y:S01]  /*09c0*/  LDS R27, [R27] ;  /* 0x000000001b1b7984 */ /* 0x000e220000000800 */
[----:B------:R-:W-:Y:S01]  /*09d0*/  LEA R19, R2, UR7, 0x6 ;  /* 0x0000000702137c11 */ /* 0x000fe2000f8e30ff */
[----:B-1----:R-:W-:-:S04]  /*09e0*/  FADD R29, R20, R21 ;  /* 0x00000015141d7221 */ /* 0x002fc80000000000 */
[----:B------:R-:W-:Y:S01]  /*09f0*/  IMAD R28, R0, 0x4, R19 ;  /* 0x00000004001c7824 */ /* 0x000fe200078e0213 */
[----:B------:R-:W-:Y:S05]  /*0a00*/  F2F.F64.F32 R22, R29 ;  /* 0x0000001d00167310 */ /* 0x000fea0000201800 */
[----:B------:R-:W1:Y:S03]  /*0a10*/  LDS R28, [R28] ;  /* 0x000000001c1c7984 */ /* 0x000e660000000800 */
[----:B0-----:R0:W2:Y:S02]  /*0a20*/  F2F.F64.F32 R18, R27 ;  /* 0x0000001b00127310 */ /* 0x0010a40000201800 */
[----:B0-----:R-:W-:-:S06]  /*0a30*/  FADD R27, -R27, 80 ;  /* 0x42a000001b1b7421 */ /* 0x001fcc0000000100 */
[----:B-1----:R-:W0:Y:S01]  /*0a40*/  F2F.F64.F32 R24, R28 ;  /* 0x0000001c00187310 */ /* 0x002e220000201800 */
[----:B------:R-:W-:Y:S01]  /*0a50*/  FMUL R27, R27, R26 ;  /* 0x0000001a1b1b7220 */ /* 0x000fe20000400000 */
[----:B--2---:R-:W-:-:S08]  /*0a60*/  DADD R20, R18, R18 ;  /* 0x0000000012147229 */ /* 0x004fd00000000012 */
[----:B------:R-:W-:-:S08]  /*0a70*/  DADD R22, R22, -R20 ;  /* 0x0000000016167229 */ /* 0x000fd00000000814 */
[----:B0-----:R-:W-:Y:S01]  /*0a80*/  DFMA R22, R14, R22, R24 ;  /* 0x000000160e16722b */ /* 0x001fe20000000018 */
[----:B------:R-:W-:Y:S04]  /*0a90*/  LDS R24, [R8] ;  /* 0x0000000008187984 */ /* 0x000fe80000000800 */
[----:B------:R-:W0:Y:S02]  /*0aa0*/  LDS R25, [R10] ;  /* 0x000000000a197984 */ /* 0x000e240000000800 */
[----:B0-----:R-:W-:-:S06]  /*0ab0*/  FADD R24, R24, R25 ;  /* 0x0000001918187221 */ /* 0x001fcc0000000000 */
[----:B------:R-:W0:Y:S02]  /*0ac0*/  F2F.F64.F32 R24, R24 ;  /* 0x0000001800187310 */ /* 0x000e240000201800 */
[----:B0-----:R-:W-:-:S06]  /*0ad0*/  DADD R24, -R20, R24 ;  /* 0x0000000014187229 */ /* 0x001fcc0000000118 */
[----:B------:R-:W0:Y:S02]  /*0ae0*/  F2F.F64.F32 R20, R27 ;  /* 0x0000001b00147310 */ /* 0x000e240000201800 */
[----:B------:R-:W-:-:S08]  /*0af0*/  DFMA R22, R16, R24, R22 ;  /* 0x000000181016722b */ /* 0x000fd00000000016 */
[----:B0-----:R-:W-:-:S08]  /*0b00*/  DADD R20, R22, R20 ;  /* 0x0000000016147229 */ /* 0x001fd00000000014 */
[----:B------:R-:W-:Y:S01]  /*0b10*/  DFMA R20, R12, R20, R18 ;  /* 0x000000140c14722b */ /* 0x000fe20000000012 */
[----:B------:R-:W-:-:S05]  /*0b20*/  LEA R19, R2, UR5, 0x6 ;  /* 0x0000000502137c11 */ /* 0x000fca000f8e30ff */
[----:B------:R-:W-:-:S04]  /*0b30*/  IMAD R19, R0, 0x4, R19 ;  /* 0x0000000400137824 */ /* 0x000fc800078e0213 */
[----:B------:R-:W0:Y:S02]  /*0b40*/  F2F.F32.F64 R20, R20 ;  /* 0x0000001400147310 */ /* 0x000e240000301000 */
[----:B0-----:R0:W-:Y:S02]  /*0b50*/  STS [R19], R20 ;  /* 0x0000001413007388 */ /* 0x0011e40000000800 */
.L_x_9:
[----:B------:R-:W-:Y:S05]  /*0b60*/  BSYNC.RECONVERGENT B0 ;  /* 0x0000000000007941 */ /* 0x000fea0003800200 */
.L_x_8:
[----:B------:R-:W-:Y:S01]  /*0b70*/  BAR.SYNC.DEFER_BLOCKING 0x0 ;  /* 0x0000000000007b1d */ /* 0x000fe20000010000 */
[----:B------:R-:W-:-:S04]  /*0b80*/  UIADD3 UR4, UPT, UPT, UR4, 0x1, URZ ;  /* 0x0000000104047890 */ /* 0x000fc8000fffe0ff */
[----:B------:R-:W-:-:S09]  /*0b90*/  UISETP.NE.AND UP0, UPT, UR4, URZ, UPT ;  /* 0x000000ff0400728c */ /* 0x000fd2000bf05270 */
[----:B------:R-:W-:Y:S05]  /*0ba0*/  BRA.U !UP0, `(.L_x_1) ;  /* 0x0000000108487547 */ /* 0x000fea000b800000 */
[----:B------:R-:W-:Y:S04]  /*0bb0*/  BSSY.RECONVERGENT B0, `(.L_x_10) ;  /* 0x000000d000007945 */ /* 0x000fe80003800200 */
[----:B------:R-:W-:Y:S05]  /*0bc0*/  @P0 BRA `(.L_x_11) ;  /* 0x00000000002c0947 */ /* 0x000fea0003800000 */
[----:B------:R-:W1:Y:S01]  /*0bd0*/  S2UR UR7, SR_CgaCtaId ;  /* 0x00000000000779c3 */ /* 0x000e620000008800 */
[----:B------:R-:W-:Y:S02]  /*0be0*/  UMOV UR5, 0x400 ;  /* 0x0000040000057882 */ /* 0x000fe40000000000 */
[----:B------:R-:W-:-:S04]  /*0bf0*/  UIADD3 UR6, UPT, UPT, UR5, 0x800, URZ ;  /* 0x0000080005067890 */ /* 0x000fc8000fffe0ff */
[----:B-1----:R-:W-:Y:S02]  /*0c00*/  ULEA UR6, UR7, UR6, 0x18 ;  /* 0x0000000607067291 */ /* 0x002fe4000f8ec0ff */
[----:B------:R-:W-:-:S04]  /*0c10*/  ULEA UR5, UR7, UR5, 0x18 ;  /* 0x0000000507057291 */ /* 0x000fc8000f8ec0ff */
[----:B0-----:R-:W-:-:S05]  /*0c20*/  LEA R19, R2, UR6, 0x6 ;  /* 0x0000000602137c11 */ /* 0x001fca000f8e30ff */
[----:B------:R-:W-:Y:S01]  /*0c30*/  IMAD R18, R0, 0x4, R19 ;  /* 0x0000000400127824 */ /* 0x000fe200078e0213 */
[----:B------:R-:W-:-:S05]  /*0c40*/  LEA R19, R2, UR5, 0x6 ;  /* 0x0000000502137c11 */ /* 0x000fca000f8e30ff */
[----:B------:R-:W0:Y:S01]  /*0c50*/  LDS R18, [R18] ;  /* 0x0000000012127984 */ /* 0x000e220000000800 */
[----:B------:R-:W-:-:S05]  /*0c60*/  IMAD R19, R0, 0x4, R19 ;  /* 0x0000000400137824 */ /* 0x000fca00078e0213 */
[----:B0-----:R1:W-:Y:S02]  /*0c70*/  STS [R19], R18 ;  /* 0x0000001213007388 */ /* 0x0013e40000000800 */
.L_x_11:
[----:B------:R-:W-:Y:S05]  /*0c80*/  BSYNC.RECONVERGENT B0 ;  /* 0x0000000000007941 */ /* 0x000fea0003800200 */
.L_x_10:
[----:B------:R-:W-:Y:S01]  /*0c90*/  BAR.SYNC.DEFER_BLOCKING 0x0 ;  /* 0x0000000000007b1d */ /* 0x000fe20000010000 */
[----:B------:R-:W-:Y:S02]  /*0ca0*/  UIADD3 UR8, UPT, UPT, UR8, -0x1, URZ ;  /* 0xffffffff08087890 */ /* 0x000fe4000fffe0ff */
[----:B------:R-:W-:-:S03]  /*0cb0*/  UIADD3 UR9, UPT, UPT, UR9, 0x1, URZ ;  /* 0x0000000109097890 */ /* 0x000fc6000fffe0ff */
[----:B------:R-:W-:Y:S09]  /*0cc0*/  BRA `(.L_x_12) ;  /* 0xfffffff800d47947 */ /* 0x000ff2000383ffff */
.L_x_1:
[----:B------:R-:W-:Y:S05]  /*0cd0*/  @P0 EXIT ;  /* 0x000000000000094d */ /* 0x000fea0003800000 */
[----:B------:R-:W1:Y:S01]  /*0ce0*/  S2R R0, SR_TID.Y ;  /* 0x0000000000007919 */ /* 0x000e620000002200 */
[----:B------:R-:W2:Y:S01]  /*0cf0*/  S2UR UR5, SR_CgaCtaId ;  /* 0x00000000000579c3 */ /* 0x000ea20000008800 */
[----:B------:R-:W-:Y:S01]  /*0d00*/  UMOV UR4, 0x400 ;  /* 0x0000040000047882 */ /* 0x000fe20000000000 */
[----:B------:R-:W3:Y:S01]  /*0d10*/  S2R R5, SR_TID.X ;  /* 0x0000000000057919 */ /* 0x000ee20000002100 */
[----:B------:R-:W-:-:S04]  /*0d20*/  UIADD3 UR4, UPT, UPT, UR4, 0x800, URZ ;  /* 0x0000080004047890 */ /* 0x000fc8000fffe0ff */
[----:B--2---:R-:W-:-:S06]  /*0d30*/  ULEA UR4, UR5, UR4, 0x18 ;  /* 0x0000000405047291 */ /* 0x004fcc000f8ec0ff */
[----:B-1----:R-:W-:-:S05]  /*0d40*/  LEA R0, R0, UR4, 0x6 ;  /* 0x0000000400007c11 */ /* 0x002fca000f8e30ff */
[----:B---3--:R-:W-:Y:S02]  /*0d50*/  IMAD R0, R5, 0x4, R0 ;  /* 0x0000000405007824 */ /* 0x008fe400078e0200 */
[----:B------:R-:W1:Y:S03]  /*0d60*/  LDC.64 R4, c[0x0][0x398] ;  /* 0x0000e600ff047b82 */ /* 0x000e660000000a00 */
[----:B------:R-:W2:Y:S01]  /*0d70*/  LDS R7, [R0] ;  /* 0x0000000000077984 */ /* 0x000ea20000000800 */
[----:B-1----:R-:W-:-:S05]  /*0d80*/  IMAD.WIDE R2, R3, 0x4, R4 ;  /* 0x0000000403027825 */ /* 0x002fca00078e0204 */
[----:B--2---:R-:W-:Y:S01]  /*0d90*/  STG.E desc[UR10][R2.64], R7 ;  /* 0x0000000702007986 */ /* 0x004fe2000c10190a */
[----:B------:R-:W-:Y:S05]  /*0da0*/  EXIT ;  /* 0x000000000000794d */ /* 0x000fea0003800000 */
        .weak           $__internal_0_$__cuda_sm20_rcp_rn_f32_slowpath
        .type           $__internal_0_$__cuda_sm20_rcp_rn_f32_slowpath,@function
        .size           $__internal_0_$__cuda_sm20_rcp_rn_f32_slowpath,($__internal_1_$__cuda_sm3x_div_rn_noftz_f32_slowpath - $__internal_0_$__cuda_sm20_rcp_rn_f32_slowpath)
$__internal_0_$__cuda_sm20_rcp_rn_f32_slowpath:
[----:B------:R-:W-:-:S05]  /*0db0*/  IMAD.SHL.U32 R19, R18, 0x2, RZ ;  /* 0x0000000212137824 */ /* 0x000fca00078e00ff */
[----:B------:R-:W-:-:S04]  /*0dc0*/  SHF.R.U32.HI R19, RZ, 0x18, R19 ;  /* 0x00000018ff137819 */ /* 0x000fc80000011613 */
[----:B------:R-:W-:-:S13]  /*0dd0*/  ISETP.NE.U32.AND P0, PT, R19, RZ, PT ;  /* 0x000000ff1300720c */ /* 0x000fda0003f05070 */
[----:B------:R-:W-:Y:S05]  /*0de0*/  @P0 BRA `(.L_x_13) ;  /* 0x00000000002c0947 */ /* 0x000fea0003800000 */
[----:B------:R-:W-:-:S05]  /*0df0*/  IMAD.SHL.U32 R19, R18, 0x2, RZ ;  /* 0x0000000212137824 */ /* 0x000fca00078e00ff */
[----:B------:R-:W-:-:S13]  /*0e00*/  ISETP.NE.AND P0, PT, R19, RZ, PT ;  /* 0x000000ff1300720c */ /* 0x000fda0003f05270 */
[----:B------:R2:W3:Y:S01]  /*0e10*/  @!P0 MUFU.RCP R19, R18 ;  /* 0x0000001200138308 */ /* 0x0004e20000001000 */
[----:B------:R-:W-:Y:S05]  /*0e20*/  @!P0 BRA `(.L_x_14) ;  /* 0x0000000000a48947 */ /* 0x000fea0003800000 */
[----:B------:R-:W-:-:S04]  /*0e30*/  FFMA R21, R18, 1.84467440737095516160e+19, RZ ;  /* 0x5f80000012157823 */ /* 0x000fc800000000ff */
[----:B--2---:R-:W3:Y:S02]  /*0e40*/  MUFU.RCP R18, R21 ;  /* 0x0000001500127308 */ /* 0x004ee40000001000 */
[----:B---3--:R-:W-:-:S04]  /*0e50*/  FFMA R19, R21, R18, -1 ;  /* 0xbf80000015137423 */ /* 0x008fc80000000012 */
[----:B------:R-:W-:-:S04]  /*0e60*/  FADD.FTZ R19, -R19, -RZ ;  /* 0x800000ff13137221 */ /* 0x000fc80000010100 */
[----:B------:R-:W-:-:S04]  /*0e70*/  FFMA R18, R18, R19, R18 ;  /* 0x0000001312127223 */ /* 0x000fc80000000012 */
[----:B------:R-:W-:Y:S01]  /*0e80*/  FFMA R19, R18, 1.84467440737095516160e+19, RZ ;  /* 0x5f80000012137823 */ /* 0x000fe200000000ff */
[----:B------:R-:W-:Y:S06]  /*0e90*/  BRA `(.L_x_14) ;  /* 0x0000000000887947 */ /* 0x000fec0003800000 */
.L_x_13:
[----:B------:R-:W-:-:S05]  /*0ea0*/  VIADD R21, R19, 0xffffff03 ;  /* 0xffffff0313157836 */ /* 0x000fca0000000000 */
[----:B------:R-:W-:-:S13]  /*0eb0*/  ISETP.GT.U32.AND P0, PT, R21, 0x1, PT ;  /* 0x000000011500780c */ /* 0x000fda0003f04070 */
[----:B------:R-:W-:Y:S05]  /*0ec0*/  @P0 BRA `(.L_x_15) ;  /* 0x0000000000780947 */ /* 0x000fea0003800000 */
[----:B------:R-:W-:Y:S01]  /*0ed0*/  LOP3.LUT R22, R18, 0x7fffff, RZ, 0xc0, !PT ;  /* 0x007fffff12167812 */ /* 0x000fe200078ec0ff */
[----:B------:R-:W-:Y:S02]  /*0ee0*/  IMAD.MOV.U32 R26, RZ, RZ, 0x3 ;  /* 0x00000003ff1a7424 */ /* 0x000fe400078e00ff */
[----:B------:R-:W-:Y:S01]  /*0ef0*/  VIADD R19, R19, 0xffffff04 ;  /* 0xffffff0413137836 */ /* 0x000fe20000000000 */
[----:B------:R-:W-:Y:S02]  /*0f00*/  LOP3.LUT R23, R22, 0x3f800000, RZ, 0xfc, !PT ;  /* 0x3f80000016177812 */ /* 0x000fe400078efcff */
[----:B------:R-:W-:Y:S02]  /*0f10*/  SHF.L.U32 R27, R26, R21, RZ ;  /* 0x000000151a1b7219 */ /* 0x000fe400000006ff */
[----:B------:R-:W0:Y:S02]  /*0f20*/  MUFU.RCP R22, R23 ;  /* 0x0000001700167308 */ /* 0x000e240000001000 */
[----:B0-----:R-:W-:-:S04]  /*0f30*/  FFMA R24, R23, R22, -1 ;  /* 0xbf80000017187423 */ /* 0x001fc80000000016 */
[----:B------:R-:W-:-:S04]  /*0f40*/  FADD.FTZ R25, -R24, -RZ ;  /* 0x800000ff18197221 */ /* 0x000fc80000010100 */
[CCC-:B------:R-:W-:Y:S01]  /*0f50*/  FFMA.RM R24, R22.reuse, R25.reuse, R22.reuse ;  /* 0x0000001916187223 */ /* 0x1c0fe20000004016 */
[----:B------:R-:W-:-:S04]  /*0f60*/  FFMA.RP R25, R22, R25, R22 ;  /* 0x0000001916197223 */ /* 0x000fc80000008016 */
[C---:B------:R-:W-:Y:S02]  /*0f70*/  LOP3.LUT R22, R24.reuse, 0x7fffff, RZ, 0xc0, !PT ;  /* 0x007fffff18167812 */ /* 0x040fe400078ec0ff */
[----:B------:R-:W-:Y:S02]  /*0f80*/  FSETP.NEU.FTZ.AND P0, PT, R24, R25, PT ;  /* 0x000000191800720b */ /* 0x000fe40003f1d000 */
[----:B------:R-:W-:Y:S02]  /*0f90*/  LOP3.LUT R22, R22, 0x800000, RZ, 0xfc, !PT ;  /* 0x0080000016167812 */ /* 0x000fe400078efcff */
[----:B------:R-:W-:Y:S02]  /*0fa0*/  SEL R24, RZ, 0xffffffff, !P0 ;  /* 0xffffffffff187807 */ /* 0x000fe40004000000 */
[----:B------:R-:W-:Y:S02]  /*0fb0*/  LOP3.LUT R26, R27, R22, RZ, 0xc0, !PT ;  /* 0x000000161b1a7212 */ /* 0x000fe400078ec0ff */
[----:B------:R-:W-:Y:S01]  /*0fc0*/  SHF.R.U32.HI R19, RZ, R19, R22 ;  /* 0x00000013ff137219 */ /* 0x000fe20000011616 */
[----:B------:R-:W-:Y:S01]  /*0fd0*/  IMAD.MOV R24, RZ, RZ, -R24 ;  /* 0x000000ffff187224 */ /* 0x000fe200078e0a18 */
[----:B------:R-:W-:-:S04]  /*0fe0*/  SHF.R.U32.HI R26, RZ, R21, R26 ;  /* 0x00000015ff1a7219 */ /* 0x000fc8000001161a */
[----:B------:R-:W-:Y:S02]  /*0ff0*/  LOP3.LUT P1, RZ, R24, R21, R22, 0xf8, !PT ;  /* 0x0000001518ff7212 */ /* 0x000fe4000782f816 */
[C---:B------:R-:W-:Y:S02]  /*1000*/  LOP3.LUT P0, RZ, R26.reuse, 0x1, RZ, 0xc0, !PT ;  /* 0x000000011aff7812 */ /* 0x040fe4000780c0ff */
[----:B------:R-:W-:-:S04]  /*1010*/  LOP3.LUT P2, RZ, R26, 0x2, RZ, 0xc0, !PT ;  /* 0x000000021aff7812 */ /* 0x000fc8000784c0ff */
[----:B------:R-:W-:Y:S02]  /*1020*/  PLOP3.LUT P0, PT, P0, P1, P2, 0xe0, 0x0 ;  /* 0x000000000000781c */ /* 0x000fe40000703c20 */
[----:B------:R-:W-:Y:S02]  /*1030*/  LOP3.LUT P1, RZ, R18, 0x7fffff, RZ, 0xc0, !PT ;  /* 0x007fffff12ff7812 */ /* 0x000fe4000782c0ff */
[----:B------:R-:W-:-:S05]  /*1040*/  SEL R21, RZ, 0x1, !P0 ;  /* 0x00000001ff157807 */ /* 0x000fca0004000000 */
[----:B------:R-:W-:-:S05]  /*1050*/  IMAD.MOV R21, RZ, RZ, -R21 ;  /* 0x000000ffff157224 */ /* 0x000fca00078e0a15 */
[----:B------:R-:W-:-:S13]  /*1060*/  ISETP.GE.AND P0, PT, R21, RZ, PT ;  /* 0x000000ff1500720c */ /* 0x000fda0003f06270 */
[----:B------:R-:W-:-:S04]  /*1070*/  @!P0 VIADD R19, R19, 0x1 ;  /* 0x0000000113138836 */ /* 0x000fc80000000000 */
[----:B------:R-:W-:-:S05]  /*1080*/  @!P1 IMAD.SHL.U32 R19, R19, 0x2, RZ ;  /* 0x0000000213139824 */ /* 0x000fca00078e00ff */
[----:B------:R-:W-:Y:S01]  /*1090*/  LOP3.LUT R19, R19, 0x80000000, R18, 0xf8, !PT ;  /* 0x8000000013137812 */ /* 0x000fe200078ef812 */
[----:B------:R-:W-:Y:S06]  /*10a0*/  BRA `(.L_x_14) ;  /* 0x0000000000047947 */ /* 0x000fec0003800000 */
.L_x_15:
[----:B------:R0:W1:Y:S02]  /*10b0*/  MUFU.RCP R19, R18 ;  /* 0x0000001200137308 */ /* 0x0000640000001000 */
.L_x_14:
[----:B-1-3--:R-:W-:Y:S02]  /*10c0*/  IMAD.MOV.U32 R26, RZ, RZ, R19 ;  /* 0x000000ffff1a7224 */ /* 0x00afe400078e0013 */
[----:B0-2---:R-:W-:Y:S02]  /*10d0*/  IMAD.MOV.U32 R18, RZ, RZ, R20 ;  /* 0x000000ffff127224 */ /* 0x005fe400078e0014 */
[----:B------:R-:W-:-:S04]  /*10e0*/  IMAD.MOV.U32 R19, RZ, RZ, 0x0 ;  /* 0x00000000ff137424 */ /* 0x000fc800078e00ff */
[----:B------:R-:W-:Y:S05]  /*10f0*/  RET.REL.NODEC R18 `(_Z14calculate_tempiPfS_S_iiiiffffff) ;  /* 0xffffffec12c07950 */ /* 0x000fea0003c3ffff */
        .weak           $__internal_1_$__cuda_sm3x_div_rn_noftz_f32_slowpath
        .type           $__internal_1_$__cuda_sm3x_div_rn_noftz_f32_slowpath,@function
        .size           $__internal_1_$__cuda_sm3x_div_rn_noftz_f32_slowpath,(.L_x_26 - $__internal_1_$__cuda_sm3x_div_rn_noftz_f32_slowpath)
$__internal_1_$__cuda_sm3x_div_rn_noftz_f32_slowpath:
[----:B------:R-:W0:Y:S08]  /*1100*/  LDC R4, c[0x0][0x3b0] ;  /* 0x0000ec00ff047b82 */ /* 0x000e300000000800 */
[----:B------:R-:W1:Y:S08]  /*1110*/  LDC R3, c[0x0][0x3c0] ;  /* 0x0000f000ff037b82 */ /* 0x000e700000000800 */
[----:B------:R-:W2:Y:S01]  /*1120*/  LDC R8, c[0x0][0x3c0] ;  /* 0x0000f000ff087b82 */ /* 0x000ea20000000800 */
[----:B0-----:R-:W-:-:S07]  /*1130*/  SHF.R.U32.HI R7, RZ, 0x17, R4 ;  /* 0x00000017ff077819 */ /* 0x001fce0000011604 */
[----:B------:R-:W0:Y:S01]  /*1140*/  LDC R9, c[0x0][0x3b0] ;  /* 0x0000ec00ff097b82 */ /* 0x000e220000000800 */
[----:B------:R-:W-:Y:S02]  /*1150*/  LOP3.LUT R7, R7, 0xff, RZ, 0xc0, !PT ;  /* 0x000000ff07077812 */ /* 0x000fe400078ec0ff */
[----:B-1----:R-:W-:-:S03]  /*1160*/  SHF.R.U32.HI R5, RZ, 0x17, R3 ;  /* 0x00000017ff057819 */ /* 0x002fc60000011603 */
[----:B------:R-:W-:Y:S01]  /*1170*/  VIADD R12, R7, 0xffffffff ;  /* 0xffffffff070c7836 */ /* 0x000fe20000000000 */
[----:B------:R-:W-:-:S04]  /*1180*/  LOP3.LUT R5, R5, 0xff, RZ, 0xc0, !PT ;  /* 0x000000ff05057812 */ /* 0x000fc800078ec0ff */
[----:B------:R-:W-:Y:S01]  /*1190*/  ISETP.GT.U32.AND P0, PT, R12, 0xfd, PT ;  /* 0x000000fd0c00780c */ /* 0x000fe20003f04070 */
[----:B------:R-:W-:-:S05]  /*11a0*/  VIADD R11, R5, 0xffffffff ;  /* 0xffffffff050b7836 */ /* 0x000fca0000000000 */
[----:B------:R-:W-:-:S13]  /*11b0*/  ISETP.GT.U32.OR P0, PT, R11, 0xfd, P0 ;  /* 0x000000fd0b00780c */ /* 0x000fda0000704470 */
[----:B------:R-:W-:Y:S01]  /*11c0*/  @!P0 IMAD.MOV.U32 R10, RZ, RZ, RZ ;  /* 0x000000ffff0a8224 */ /* 0x000fe200078e00ff */
[----:B--2---:R-:W-:Y:S06]  /*11d0*/  @!P0 BRA `(.L_x_16) ;  /* 0x00000000005c8947 */ /* 0x004fec0003800000 */
[----:B------:R-:W-:Y:S02]  /*11e0*/  FSETP.GTU.FTZ.AND P0, PT, |R3|, +INF , PT ;  /* 0x7f8000000300780b */ /* 0x000fe40003f1c200 */
[----:B------:R-:W-:-:S04]  /*11f0*/  FSETP.GTU.FTZ.AND P1, PT, |R4|, +INF , PT ;  /* 0x7f8000000400780b */ /* 0x000fc80003f3c200 */
[----:B------:R-:W-:-:S13]  /*1200*/  PLOP3.LUT P0, PT, P0, P1, PT, 0xf8, 0x8f ;  /* 0x00000000008f781c */ /* 0x000fda0000703f70 */
[----:B------:R-:W-:Y:S05]  /*1210*/  @P0 BRA `(.L_x_17) ;  /* 0x0000000400440947 */ /* 0x000fea0003800000 */
[----:B0-----:R-:W-:-:S13]  /*1220*/  LOP3.LUT P0, RZ, R9, 0x7fffffff, R8, 0xc8, !PT ;  /* 0x7fffffff09ff7812 */ /* 0x001fda000780c808 */
[----:B------:R-:W-:Y:S05]  /*1230*/  @!P0 BRA `(.L_x_18) ;  /* 0x0000000400348947 */ /* 0x000fea0003800000 */
[C---:B------:R-:W-:Y:S02]  /*1240*/  FSETP.NEU.FTZ.AND P2, PT, |R3|.reuse, +INF , PT ;  /* 0x7f8000000300780b */ /* 0x040fe40003f5d200 */
[----:B------:R-:W-:Y:S02]  /*1250*/  FSETP.NEU.FTZ.AND P1, PT, |R4|, +INF , PT ;  /* 0x7f8000000400780b */ /* 0x000fe40003f3d200 */
[----:B------:R-:W-:-:S11]  /*1260*/  FSETP.NEU.FTZ.AND P0, PT, |R3|, +INF , PT ;  /* 0x7f8000000300780b */ /* 0x000fd60003f1d200 */
[----:B------:R-:W-:Y:S05]  /*1270*/  @!P1 BRA !P2, `(.L_x_18) ;  /* 0x0000000400249947 */ /* 0x000fea0005000000 */
[----:B------:R-:W-:-:S04]  /*1280*/  LOP3.LUT P2, RZ, R8, 0x7fffffff, RZ, 0xc0, !PT ;  /* 0x7fffffff08ff7812 */ /* 0x000fc8000784c0ff */
[----:B------:R-:W-:-:S13]  /*1290*/  PLOP3.LUT P1, PT, P1, P2, PT, 0x2f, 0xf2 ;  /* 0x0000000000f2781c */ /* 0x000fda0000f24577 */
[----:B------:R-:W-:Y:S05]  /*12a0*/  @P1 BRA `(.L_x_19) ;  /* 0x0000000400101947 */ /* 0x000fea0003800000 */
[----:B------:R-:W-:-:S04]  /*12b0*/  LOP3.LUT P1, RZ, R9, 0x7fffffff, RZ, 0xc0, !PT ;  /* 0x7fffffff09ff7812 */ /* 0x000fc8000782c0ff */
[----:B------:R-:W-:-:S13]  /*12c0*/  PLOP3.LUT P0, PT, P0, P1, PT, 0x2f, 0xf2 ;  /* 0x0000000000f2781c */ /* 0x000fda0000702577 */
[----:B------:R-:W-:Y:S05]  /*12d0*/  @P0 BRA `(.L_x_20) ;  /* 0x0000000000f80947 */ /* 0x000fea0003800000 */
[----:B------:R-:W-:Y:S02]  /*12e0*/  ISETP.GE.AND P0, PT, R11, RZ, PT ;  /* 0x000000ff0b00720c */ /* 0x000fe40003f06270 */
[----:B------:R-:W-:-:S11]  /*12f0*/  ISETP.GE.AND P1, PT, R12, RZ, PT ;  /* 0x000000ff0c00720c */ /* 0x000fd60003f26270 */
[----:B------:R-:W-:Y:S02]  /*1300*/  @P0 IMAD.MOV.U32 R10, RZ, RZ, RZ ;  /* 0x000000ffff0a0224 */ /* 0x000fe400078e00ff */
[----:B------:R-:W-:Y:S01]  /*1310*/  @!P0 FFMA R8, R3, 1.84467440737095516160e+19, RZ ;  /* 0x5f80000003088823 */ /* 0x000fe200000000ff */
[----:B------:R-:W-:Y:S02]  /*1320*/  @!P0 IMAD.MOV.U32 R10, RZ, RZ, -0x40 ;  /* 0xffffffc0ff0a8424 */ /* 0x000fe400078e00ff */
[----:B------:R-:W-:Y:S02]  /*1330*/  @!P1 FFMA R9, R4, 1.84467440737095516160e+19, RZ ;  /* 0x5f80000004099823 */ /* 0x000fe400000000ff */
[----:B------:R-:W-:-:S07]  /*1340*/  @!P1 VIADD R10, R10, 0x40 ;  /* 0x000000400a0a9836 */ /* 0x000fce0000000000 */
.L_x_16:
[----:B------:R-:W-:Y:S01]  /*1350*/  LEA R4, R7, 0xc0800000, 0x17 ;  /* 0xc080000007047811 */ /* 0x000fe200078eb8ff */
[----:B------:R-:W-:-:S04]  /*1360*/  VIADD R5, R5, 0xffffff81 ;  /* 0xffffff8105057836 */ /* 0x000fc80000000000 */
[----:B0-----:R-:W-:Y:S02]  /*1370*/  IMAD.IADD R4, R9, 0x1, -R4 ;  /* 0x0000000109047824 */ /* 0x001fe400078e0a04 */
[C---:B------:R-:W-:Y:S01]  /*1380*/  IMAD R3, R5.reuse, -0x800000, R8 ;  /* 0xff80000005037824 */ /* 0x040fe200078e0208 */
[----:B------:R-:W-:Y:S01]  /*1390*/  IADD3 R5, PT, PT, R5, 0x7f, -R7 ;  /* 0x0000007f05057810 */ /* 0x000fe20007ffe807 */
[----:B------:R-:W0:Y:S01]  /*13a0*/  MUFU.RCP R9, R4 ;  /* 0x0000000400097308 */ /* 0x000e220000001000 */
[----:B------:R-:W-:-:S03]  /*13b0*/  FADD.FTZ R12, -R4, -RZ ;  /* 0x800000ff040c7221 */ /* 0x000fc60000010100 */
[----:B------:R-:W-:Y:S02]  /*13c0*/  IMAD.IADD R5, R5, 0x1, R10 ;  /* 0x0000000105057824 */ /* 0x000fe400078e020a */
[----:B0-----:R-:W-:-:S04]  /*13d0*/  FFMA R14, R9, R12, 1 ;  /* 0x3f800000090e7423 */ /* 0x001fc8000000000c */
[----:B------:R-:W-:-:S04]  /*13e0*/  FFMA R11, R9, R14, R9 ;  /* 0x0000000e090b7223 */ /* 0x000fc80000000009 */
[----:B------:R-:W-:-:S04]  /*13f0*/  FFMA R8, R3, R11, RZ ;  /* 0x0000000b03087223 */ /* 0x000fc800000000ff */
[----:B------:R-:W-:-:S04]  /*1400*/  FFMA R9, R12, R8, R3 ;  /* 0x000000080c097223 */ /* 0x000fc80000000003 */
[----:B------:R-:W-:-:S04]  /*1410*/  FFMA R8, R11, R9, R8 ;  /* 0x000000090b087223 */ /* 0x000fc80000000008 */
[----:B------:R-:W-:-:S04]  /*1420*/  FFMA R9, R12, R8, R3 ;  /* 0x000000080c097223 */ /* 0x000fc80000000003 */
[----:B------:R-:W-:-:S05]  /*1430*/  FFMA R3, R11, R9, R8 ;  /* 0x000000090b037223 */ /* 0x000fca0000000008 */
[----:B------:R-:W-:-:S04]  /*1440*/  SHF.R.U32.HI R4, RZ, 0x17, R3 ;  /* 0x00000017ff047819 */ /* 0x000fc80000011603 */
[----:B------:R-:W-:-:S05]  /*1450*/  LOP3.LUT R4, R4, 0xff, RZ, 0xc0, !PT ;  /* 0x000000ff04047812 */ /* 0x000fca00078ec0ff */
[----:B------:R-:W-:-:S04]  /*1460*/  IMAD.IADD R10, R4, 0x1, R5 ;  /* 0x00000001040a7824 */ /* 0x000fc800078e0205 */
[----:B------:R-:W-:-:S05]  /*1470*/  VIADD R4, R10, 0xffffffff ;  /* 0xffffffff0a047836 */ /* 0x000fca0000000000 */
[----:B------:R-:W-:-:S13]  /*1480*/  ISETP.GE.U32.AND P0, PT, R4, 0xfe, PT ;  /* 0x000000fe0400780c */ /* 0x000fda0003f06070 */
[----:B------:R-:W-:Y:S05]  /*1490*/  @!P0 BRA `(.L_x_21) ;  /* 0x0000000000808947 */ /* 0x000fea0003800000 */
[----:B------:R-:W-:-:S13]  /*14a0*/  ISETP.GT.AND P0, PT, R10, 0xfe, PT ;  /* 0x000000fe0a00780c */ /* 0x000fda0003f04270 */
[----:B------:R-:W-:Y:S05]  /*14b0*/  @P0 BRA `(.L_x_22) ;  /* 0x00000000006c0947 */ /* 0x000fea0003800000 */
[----:B------:R-:W-:-:S13]  /*14c0*/  ISETP.GE.AND P0, PT, R10, 0x1, PT ;  /* 0x000000010a00780c */ /* 0x000fda0003f06270 */
[----:B------:R-:W-:Y:S05]  /*14d0*/  @P0 BRA `(.L_x_23) ;  /* 0x0000000000980947 */ /* 0x000fea0003800000 */
[----:B------:R-:W-:Y:S02]  /*14e0*/  ISETP.GE.AND P0, PT, R10, -0x18, PT ;  /* 0xffffffe80a00780c */ /* 0x000fe40003f06270 */
[----:B------:R-:W-:-:S11]  /*14f0*/  LOP3.LUT R3, R3, 0x80000000, RZ, 0xc0, !PT ;  /* 0x8000000003037812 */ /* 0x000fd600078ec0ff */
[----:B------:R-:W-:Y:S05]  /*1500*/  @!P0 BRA `(.L_x_23) ;  /* 0x00000000008c8947 */ /* 0x000fea0003800000 */
[CCC-:B------:R-:W-:Y:S01]  /*1510*/  FFMA.RZ R4, R11.reuse, R9.reuse, R8.reuse ;  /* 0x000000090b047223 */ /* 0x1c0fe2000000c008 */
[CCC-:B------:R-:W-:Y:S01]  /*1520*/  FFMA.RM R5, R11.reuse, R9.reuse, R8.reuse ;  /* 0x000000090b057223 */ /* 0x1c0fe20000004008 */
[C---:B------:R-:W-:Y:S02]  /*1530*/  ISETP.NE.AND P2, PT, R10.reuse, RZ, PT ;  /* 0x000000ff0a00720c */ /* 0x040fe40003f45270 */
[----:B------:R-:W-:Y:S02]  /*1540*/  ISETP.NE.AND P1, PT, R10, RZ, PT ;  /* 0x000000ff0a00720c */ /* 0x000fe40003f25270 */
[----:B------:R-:W-:Y:S01]  /*1550*/  LOP3.LUT R7, R4, 0x7fffff, RZ, 0xc0, !PT ;  /* 0x007fffff04077812 */ /* 0x000fe200078ec0ff */
[----:B------:R-:W-:Y:S01]  /*1560*/  FFMA.RP R4, R11, R9, R8 ;  /* 0x000000090b047223 */ /* 0x000fe20000008008 */
[----:B------:R-:W-:Y:S02]  /*1570*/  VIADD R8, R10, 0x20 ;  /* 0x000000200a087836 */ /* 0x000fe40000000000 */
[----:B------:R-:W-:Y:S01]  /*1580*/  LOP3.LUT R7, R7, 0x800000, RZ, 0xfc, !PT ;  /* 0x0080000007077812 */ /* 0x000fe200078efcff */
[----:B------:R-:W-:Y:S01]  /*1590*/  IMAD.MOV R9, RZ, RZ, -R10 ;  /* 0x000000ffff097224 */ /* 0x000fe200078e0a0a */
[----:B------:R-:W-:-:S02]  /*15a0*/  FSETP.NEU.FTZ.AND P0, PT, R4, R5, PT ;  /* 0x000000050400720b */ /* 0x000fc40003f1d000 */
[----:B------:R-:W-:Y:S02]  /*15b0*/  SHF.L.U32 R8, R7, R8, RZ ;  /* 0x0000000807087219 */ /* 0x000fe400000006ff */
[----:B------:R-:W-:Y:S02]  /*15c0*/  SEL R4, R9, RZ, P2 ;  /* 0x000000ff09047207 */ /* 0x000fe40001000000 */
[----:B------:R-:W-:Y:S02]  /*15d0*/  ISETP.NE.AND P1, PT, R8, RZ, P1 ;  /* 0x000000ff0800720c */ /* 0x000fe40000f25270 */
[----:B------:R-:W-:Y:S02]  /*15e0*/  SHF.R.U32.HI R4, RZ, R4, R7 ;  /* 0x00000004ff047219 */ /* 0x000fe40000011607 */
[----:B------:R-:W-:Y:S02]  /*15f0*/  PLOP3.LUT P0, PT, P0, P1, PT, 0xf8, 0x8f ;  /* 0x00000000008f781c */ /* 0x000fe40000703f70 */
[----:B------:R-:W-:-:S02]  /*1600*/  SHF.R.U32.HI R8, RZ, 0x1, R4 ;  /* 0x00000001ff087819 */ /* 0x000fc40000011604 */
[----:B------:R-:W-:-:S04]  /*1610*/  SEL R5, RZ, 0x1, !P0 ;  /* 0x00000001ff057807 */ /* 0x000fc80004000000 */
[----:B------:R-:W-:-:S04]  /*1620*/  LOP3.LUT R5, R5, 0x1, R8, 0xf8, !PT ;  /* 0x0000000105057812 */ /* 0x000fc800078ef808 */
[----:B------:R-:W-:-:S05]  /*1630*/  LOP3.LUT R5, R5, R4, RZ, 0xc0, !PT ;  /* 0x0000000405057212 */ /* 0x000fca00078ec0ff */
[----:B------:R-:W-:-:S05]  /*1640*/  IMAD.IADD R8, R8, 0x1, R5 ;  /* 0x0000000108087824 */ /* 0x000fca00078e0205 */
[----:B------:R-:W-:Y:S01]  /*1650*/  LOP3.LUT R3, R8, R3, RZ, 0xfc, !PT ;  /* 0x0000000308037212 */ /* 0x000fe200078efcff */
[----:B------:R-:W-:Y:S06]  /*1660*/  BRA `(.L_x_23) ;  /* 0x0000000000347947 */ /* 0x000fec0003800000 */
.L_x_22:
[----:B------:R-:W-:-:S04]  /*1670*/  LOP3.LUT R3, R3, 0x80000000, RZ, 0xc0, !PT ;  /* 0x8000000003037812 */ /* 0x000fc800078ec0ff */
[----:B------:R-:W-:Y:S01]  /*1680*/  LOP3.LUT R3, R3, 0x7f800000, RZ, 0xfc, !PT ;  /* 0x7f80000003037812 */ /* 0x000fe200078efcff */
[----:B------:R-:W-:Y:S06]  /*1690*/  BRA `(.L_x_23) ;  /* 0x0000000000287947 */ /* 0x000fec0003800000 */
.L_x_21:
[----:B------:R-:W-:Y:S01]  /*16a0*/  IMAD R3, R5, 0x800000, R3 ;  /* 0x0080000005037824 */ /* 0x000fe200078e0203 */
[----:B------:R-:W-:Y:S06]  /*16b0*/  BRA `(.L_x_23) ;  /* 0x0000000000207947 */ /* 0x000fec0003800000 */
.L_x_20:
[----:B------:R-:W-:-:S04]  /*16c0*/  LOP3.LUT R3, R9, 0x80000000, R8, 0x48, !PT ;  /* 0x8000000009037812 */ /* 0x000fc800078e4808 */
[----:B------:R-:W-:Y:S01]  /*16d0*/  LOP3.LUT R3, R3, 0x7f800000, RZ, 0xfc, !PT ;  /* 0x7f80000003037812 */ /* 0x000fe200078efcff */
[----:B------:R-:W-:Y:S06]  /*16e0*/  BRA `(.L_x_23) ;  /* 0x0000000000147947 */ /* 0x000fec0003800000 */
.L_x_19:
[----:B------:R-:W-:Y:S01]  /*16f0*/  LOP3.LUT R3, R9, 0x80000000, R8, 0x48, !PT ;  /* 0x8000000009037812 */ /* 0x000fe200078e4808 */
[----:B------:R-:W-:Y:S06]  /*1700*/  BRA `(.L_x_23) ;  /* 0x00000000000c7947 */ /* 0x000fec0003800000 */
.L_x_18:
[----:B------:R-:W1:Y:S01]  /*1710*/  MUFU.RSQ R3, -QNAN ;  /* 0xffc0000000037908 */ /* 0x000e620000001400 */
[----:B------:R-:W-:Y:S05]  /*1720*/  BRA `(.L_x_23) ;  /* 0x0000000000047947 */ /* 0x000fea0003800000 */
.L_x_17:
[----:B------:R-:W-:-:S07]  /*1730*/  FADD.FTZ R3, R3, R4 ;  /* 0x0000000403037221 */ /* 0x000fce0000010000 */
.L_x_23:
[----:B------:R-:W-:-:S04]  /*1740*/  IMAD.MOV.U32 R7, RZ, RZ, 0x0 ;  /* 0x00000000ff077424 */ /* 0x000fc800078e00ff */
[----:B01----:R-:W-:Y:S05]  /*1750*/  RET.REL.NODEC R6 `(_Z14calculate_tempiPfS_S_iiiiffffff) ;  /* 0xffffffe806287950 */ /* 0x003fea0003c3ffff */
.L_x_24:
[----:B------:R-:W-:-:S00]  /*1760*/  BRA `(.L_x_24) ;  /* 0xfffffffc00fc7947 */ /* 0x000fc0000383ffff */
[----:B------:R-:W-:-:S00]  /*1770*/  NOP ;  /* 0x0000000000007918 */ /* 0x000fc00000000000 */
        /* <DEDUP_REMOVED lines=8> */
.L_x_26:


//--------------------- .nv.shared._Z14calculate_tempiPfS_S_iiiiffffff --------------------------
	.section	.nv.shared._Z14calculate_tempiPfS_S_iiiiffffff,"aw",@nobits
	.sectionflags	@""
	.align	4
.nv.shared._Z14calculate_tempiPfS_S_iiiiffffff:
	.zero		4096


//--------------------- .nv.shared.reserved.0     --------------------------
	.section	.nv.shared.reserved.0,"aw",@nobits
	.weak		__nv_reservedSMEM_offset_0_alias
	.size		__nv_reservedSMEM_offset_0_alias, 0, 64
	.other		__nv_reservedSMEM_offset_0_alias,@"STO_CUDA_RESERVED_SHARED STV_DEFAULT"
__nv_reservedSMEM_offset_0_alias:
	.zero		0
	.zero		64


//--------------------- .nv.constant0._Z14calculate_tempiPfS_S_iiiiffffff --------------------------
	.section	.nv.constant0._Z14calculate_tempiPfS_S_iiiiffffff,"a",@progbits
	.sectionflags	@""
	.align	4
.nv.constant0._Z14calculate_tempiPfS_S_iiiiffffff:
	.zero		968


//--------------------- SYMBOLS --------------------------

	.type		.nv.reservedSmem.offset0,@object
	.size		.nv.reservedSmem.offset0,0x4
	.type		.nv.reservedSmem.cap,@object
	.size		.nv.reservedSmem.cap,0x4
